//
// Generated by NVIDIA NVVM Compiler
//
// Compiler Build ID: CL-36424714
// Cuda compilation tools, release 13.0, V13.0.88
// Based on NVVM 20.0.0
//

.version 9.0
.target sm_100
.address_size 64

	// .globl	buff_averages_batch_prefix_f32

.visible .entry buff_averages_batch_prefix_f32(
	.param .u64 .ptr .align 1 buff_averages_batch_prefix_f32_param_0,
	.param .u64 .ptr .align 1 buff_averages_batch_prefix_f32_param_1,
	.param .u32 buff_averages_batch_prefix_f32_param_2,
	.param .u32 buff_averages_batch_prefix_f32_param_3,
	.param .u64 .ptr .align 1 buff_averages_batch_prefix_f32_param_4,
	.param .u64 .ptr .align 1 buff_averages_batch_prefix_f32_param_5,
	.param .u32 buff_averages_batch_prefix_f32_param_6,
	.param .u64 .ptr .align 1 buff_averages_batch_prefix_f32_param_7,
	.param .u64 .ptr .align 1 buff_averages_batch_prefix_f32_param_8
)
{
	.reg .pred 	%p<20>;
	.reg .b32 	%r<49>;
	.reg .b32 	%f<94>;
	.reg .b64 	%rd<79>;

	ld.param.u64 	%rd13, [buff_averages_batch_prefix_f32_param_0];
	ld.param.u64 	%rd14, [buff_averages_batch_prefix_f32_param_1];
	ld.param.u32 	%r17, [buff_averages_batch_prefix_f32_param_2];
	ld.param.u32 	%r18, [buff_averages_batch_prefix_f32_param_3];
	ld.param.u64 	%rd15, [buff_averages_batch_prefix_f32_param_4];
	ld.param.u64 	%rd16, [buff_averages_batch_prefix_f32_param_5];
	ld.param.u32 	%r19, [buff_averages_batch_prefix_f32_param_6];
	ld.param.u64 	%rd17, [buff_averages_batch_prefix_f32_param_7];
	ld.param.u64 	%rd18, [buff_averages_batch_prefix_f32_param_8];
	cvta.to.global.u64 	%rd1, %rd18;
	cvta.to.global.u64 	%rd2, %rd17;
	cvta.to.global.u64 	%rd3, %rd14;
	cvta.to.global.u64 	%rd4, %rd13;
	mov.u32 	%r1, %ctaid.y;
	setp.ge.s32 	%p1, %r1, %r19;
	@%p1 bra 	$L__BB0_28;
	cvta.to.global.u64 	%rd19, %rd15;
	cvta.to.global.u64 	%rd20, %rd16;
	mul.wide.u32 	%rd21, %r1, 4;
	add.s64 	%rd22, %rd19, %rd21;
	ld.global.nc.u32 	%r2, [%rd22];
	add.s64 	%rd23, %rd20, %rd21;
	ld.global.nc.u32 	%r20, [%rd23];
	min.s32 	%r21, %r2, %r20;
	setp.lt.s32 	%p2, %r21, 1;
	@%p2 bra 	$L__BB0_28;
	add.s32 	%r22, %r18, %r20;
	add.s32 	%r4, %r22, -1;
	mul.lo.s32 	%r5, %r17, %r1;
	mov.u32 	%r23, %ctaid.x;
	mov.u32 	%r24, %ntid.x;
	mov.u32 	%r25, %tid.x;
	mad.lo.s32 	%r48, %r23, %r24, %r25;
	mov.u32 	%r26, %nctaid.x;
	mul.lo.s32 	%r7, %r26, %r24;
	setp.ge.s32 	%p3, %r48, %r17;
	@%p3 bra 	$L__BB0_28;
	add.s32 	%r8, %r48, %r7;
	max.s32 	%r27, %r17, %r8;
	setp.lt.s32 	%p4, %r8, %r17;
	selp.u32 	%r28, 1, 0, %p4;
	add.s32 	%r29, %r8, %r28;
	sub.s32 	%r30, %r27, %r29;
	div.u32 	%r31, %r30, %r7;
	add.s32 	%r9, %r31, %r28;
	and.b32  	%r32, %r9, 1;
	setp.eq.b32 	%p5, %r32, 1;
	@%p5 bra 	$L__BB0_12;
	setp.ge.s32 	%p6, %r8, %r17;
	@%p6 bra 	$L__BB0_6;
	mul.wide.s32 	%rd26, %r8, 4;
	add.s64 	%rd27, %rd13, %rd26;
	add.s64 	%rd24, %rd27, 4;
	add.s64 	%rd28, %rd14, %rd26;
	add.s64 	%rd25, %rd28, 4;
	// begin inline asm
	prefetch.global.L2 [%rd24];
	// end inline asm
	// begin inline asm
	prefetch.global.L2 [%rd25];
	// end inline asm
$L__BB0_6:
	setp.lt.s32 	%p7, %r48, %r4;
	mov.f32 	%f86, 0f7FFFFFFF;
	mov.f32 	%f87, %f86;
	@%p7 bra 	$L__BB0_11;
	add.s32 	%r33, %r48, 1;
	sub.s32 	%r10, %r33, %r2;
	sub.s32 	%r34, %r33, %r20;
	max.s32 	%r35, %r34, 0;
	mul.wide.s32 	%rd29, %r48, 4;
	add.s64 	%rd30, %rd4, %rd29;
	ld.global.f32 	%f1, [%rd30+4];
	add.s64 	%rd31, %rd3, %rd29;
	ld.global.f32 	%f2, [%rd31+4];
	cvt.u64.u32 	%rd5, %r35;
	mul.wide.u32 	%rd32, %r35, 4;
	add.s64 	%rd33, %rd3, %rd32;
	ld.global.f32 	%f30, [%rd33];
	sub.f32 	%f3, %f2, %f30;
	setp.eq.f32 	%p8, %f3, 0f00000000;
	mov.f32 	%f87, 0f00000000;
	@%p8 bra 	$L__BB0_9;
	shl.b64 	%rd34, %rd5, 2;
	add.s64 	%rd35, %rd4, %rd34;
	ld.global.f32 	%f31, [%rd35];
	rcp.rn.f32 	%f32, %f3;
	mul.f32 	%f33, %f3, %f32;
	mov.f32 	%f34, 0f40000000;
	sub.f32 	%f35, %f34, %f33;
	fma.rn.f32 	%f36, %f32, %f35, 0f00000000;
	sub.f32 	%f37, %f1, %f31;
	mul.f32 	%f87, %f37, %f36;
$L__BB0_9:
	max.s32 	%r36, %r10, 0;
	cvt.u64.u32 	%rd6, %r36;
	mul.wide.u32 	%rd36, %r36, 4;
	add.s64 	%rd37, %rd3, %rd36;
	ld.global.f32 	%f39, [%rd37];
	sub.f32 	%f6, %f2, %f39;
	setp.eq.f32 	%p9, %f6, 0f00000000;
	mov.f32 	%f86, 0f00000000;
	@%p9 bra 	$L__BB0_11;
	shl.b64 	%rd38, %rd6, 2;
	add.s64 	%rd39, %rd4, %rd38;
	ld.global.f32 	%f40, [%rd39];
	rcp.rn.f32 	%f41, %f6;
	mul.f32 	%f42, %f6, %f41;
	mov.f32 	%f43, 0f40000000;
	sub.f32 	%f44, %f43, %f42;
	fma.rn.f32 	%f45, %f41, %f44, 0f00000000;
	sub.f32 	%f46, %f1, %f40;
	mul.f32 	%f86, %f46, %f45;
$L__BB0_11:
	add.s32 	%r37, %r48, %r5;
	mul.wide.s32 	%rd40, %r37, 4;
	add.s64 	%rd41, %rd2, %rd40;
	st.global.f32 	[%rd41], %f86;
	add.s64 	%rd42, %rd1, %rd40;
	st.global.f32 	[%rd42], %f87;
	mov.u32 	%r48, %r8;
$L__BB0_12:
	setp.eq.s32 	%p10, %r9, 0;
	@%p10 bra 	$L__BB0_28;
$L__BB0_13:
	add.s32 	%r13, %r48, %r7;
	setp.ge.s32 	%p11, %r13, %r17;
	@%p11 bra 	$L__BB0_15;
	mul.wide.s32 	%rd45, %r13, 4;
	add.s64 	%rd46, %rd13, %rd45;
	add.s64 	%rd43, %rd46, 4;
	add.s64 	%rd47, %rd14, %rd45;
	add.s64 	%rd44, %rd47, 4;
	// begin inline asm
	prefetch.global.L2 [%rd43];
	// end inline asm
	// begin inline asm
	prefetch.global.L2 [%rd44];
	// end inline asm
$L__BB0_15:
	setp.lt.s32 	%p12, %r48, %r4;
	mov.f32 	%f89, 0f7FFFFFFF;
	mov.f32 	%f90, %f89;
	@%p12 bra 	$L__BB0_20;
	add.s32 	%r38, %r48, 1;
	sub.s32 	%r14, %r38, %r2;
	sub.s32 	%r39, %r38, %r20;
	max.s32 	%r40, %r39, 0;
	mul.wide.s32 	%rd48, %r48, 4;
	add.s64 	%rd49, %rd4, %rd48;
	ld.global.f32 	%f10, [%rd49+4];
	add.s64 	%rd50, %rd3, %rd48;
	ld.global.f32 	%f11, [%rd50+4];
	cvt.u64.u32 	%rd7, %r40;
	mul.wide.u32 	%rd51, %r40, 4;
	add.s64 	%rd52, %rd3, %rd51;
	ld.global.f32 	%f49, [%rd52];
	sub.f32 	%f12, %f11, %f49;
	setp.eq.f32 	%p13, %f12, 0f00000000;
	mov.f32 	%f90, 0f00000000;
	@%p13 bra 	$L__BB0_18;
	shl.b64 	%rd53, %rd7, 2;
	add.s64 	%rd54, %rd4, %rd53;
	ld.global.f32 	%f50, [%rd54];
	rcp.rn.f32 	%f51, %f12;
	mul.f32 	%f52, %f12, %f51;
	mov.f32 	%f53, 0f40000000;
	sub.f32 	%f54, %f53, %f52;
	fma.rn.f32 	%f55, %f51, %f54, 0f00000000;
	sub.f32 	%f56, %f10, %f50;
	mul.f32 	%f90, %f56, %f55;
$L__BB0_18:
	max.s32 	%r41, %r14, 0;
	cvt.u64.u32 	%rd8, %r41;
	mul.wide.u32 	%rd55, %r41, 4;
	add.s64 	%rd56, %rd3, %rd55;
	ld.global.f32 	%f58, [%rd56];
	sub.f32 	%f15, %f11, %f58;
	setp.eq.f32 	%p14, %f15, 0f00000000;
	mov.f32 	%f89, 0f00000000;
	@%p14 bra 	$L__BB0_20;
	shl.b64 	%rd57, %rd8, 2;
	add.s64 	%rd58, %rd4, %rd57;
	ld.global.f32 	%f59, [%rd58];
	rcp.rn.f32 	%f60, %f15;
	mul.f32 	%f61, %f15, %f60;
	mov.f32 	%f62, 0f40000000;
	sub.f32 	%f63, %f62, %f61;
	fma.rn.f32 	%f64, %f60, %f63, 0f00000000;
	sub.f32 	%f65, %f10, %f59;
	mul.f32 	%f89, %f65, %f64;
$L__BB0_20:
	add.s32 	%r42, %r48, %r5;
	mul.wide.s32 	%rd59, %r42, 4;
	add.s64 	%rd9, %rd2, %rd59;
	st.global.f32 	[%rd9], %f89;
	add.s64 	%rd10, %rd1, %rd59;
	st.global.f32 	[%rd10], %f90;
	add.s32 	%r48, %r13, %r7;
	setp.ge.s32 	%p15, %r48, %r17;
	@%p15 bra 	$L__BB0_22;
	mul.wide.s32 	%rd62, %r48, 4;
	add.s64 	%rd63, %rd13, %rd62;
	add.s64 	%rd60, %rd63, 4;
	add.s64 	%rd64, %rd14, %rd62;
	add.s64 	%rd61, %rd64, 4;
	// begin inline asm
	prefetch.global.L2 [%rd60];
	// end inline asm
	// begin inline asm
	prefetch.global.L2 [%rd61];
	// end inline asm
$L__BB0_22:
	setp.lt.s32 	%p16, %r13, %r4;
	mov.f32 	%f92, 0f7FFFFFFF;
	mov.f32 	%f93, %f92;
	@%p16 bra 	$L__BB0_27;
	add.s32 	%r43, %r13, 1;
	sub.s32 	%r16, %r43, %r2;
	sub.s32 	%r44, %r43, %r20;
	max.s32 	%r45, %r44, 0;
	mul.wide.s32 	%rd65, %r13, 4;
	add.s64 	%rd66, %rd4, %rd65;
	ld.global.f32 	%f19, [%rd66+4];
	add.s64 	%rd67, %rd3, %rd65;
	ld.global.f32 	%f20, [%rd67+4];
	cvt.u64.u32 	%rd11, %r45;
	mul.wide.u32 	%rd68, %r45, 4;
	add.s64 	%rd69, %rd3, %rd68;
	ld.global.f32 	%f68, [%rd69];
	sub.f32 	%f21, %f20, %f68;
	setp.eq.f32 	%p17, %f21, 0f00000000;
	mov.f32 	%f93, 0f00000000;
	@%p17 bra 	$L__BB0_25;
	shl.b64 	%rd70, %rd11, 2;
	add.s64 	%rd71, %rd4, %rd70;
	ld.global.f32 	%f69, [%rd71];
	rcp.rn.f32 	%f70, %f21;
	mul.f32 	%f71, %f21, %f70;
	mov.f32 	%f72, 0f40000000;
	sub.f32 	%f73, %f72, %f71;
	fma.rn.f32 	%f74, %f70, %f73, 0f00000000;
	sub.f32 	%f75, %f19, %f69;
	mul.f32 	%f93, %f75, %f74;
$L__BB0_25:
	max.s32 	%r46, %r16, 0;
	cvt.u64.u32 	%rd12, %r46;
	mul.wide.u32 	%rd72, %r46, 4;
	add.s64 	%rd73, %rd3, %rd72;
	ld.global.f32 	%f77, [%rd73];
	sub.f32 	%f24, %f20, %f77;
	setp.eq.f32 	%p18, %f24, 0f00000000;
	mov.f32 	%f92, 0f00000000;
	@%p18 bra 	$L__BB0_27;
	shl.b64 	%rd74, %rd12, 2;
	add.s64 	%rd75, %rd4, %rd74;
	ld.global.f32 	%f78, [%rd75];
	rcp.rn.f32 	%f79, %f24;
	mul.f32 	%f80, %f24, %f79;
	mov.f32 	%f81, 0f40000000;
	sub.f32 	%f82, %f81, %f80;
	fma.rn.f32 	%f83, %f79, %f82, 0f00000000;
	sub.f32 	%f84, %f19, %f78;
	mul.f32 	%f92, %f84, %f83;
$L__BB0_27:
	setp.lt.s32 	%p19, %r48, %r17;
	mul.wide.s32 	%rd76, %r7, 4;
	add.s64 	%rd77, %rd9, %rd76;
	st.global.f32 	[%rd77], %f92;
	add.s64 	%rd78, %rd10, %rd76;
	st.global.f32 	[%rd78], %f93;
	@%p19 bra 	$L__BB0_13;
$L__BB0_28:
	ret;

}
	// .globl	buff_averages_batch_prefix_tiled_f32_tile128
.visible .entry buff_averages_batch_prefix_tiled_f32_tile128(
	.param .u64 .ptr .align 1 buff_averages_batch_prefix_tiled_f32_tile128_param_0,
	.param .u64 .ptr .align 1 buff_averages_batch_prefix_tiled_f32_tile128_param_1,
	.param .u32 buff_averages_batch_prefix_tiled_f32_tile128_param_2,
	.param .u32 buff_averages_batch_prefix_tiled_f32_tile128_param_3,
	.param .u64 .ptr .align 1 buff_averages_batch_prefix_tiled_f32_tile128_param_4,
	.param .u64 .ptr .align 1 buff_averages_batch_prefix_tiled_f32_tile128_param_5,
	.param .u32 buff_averages_batch_prefix_tiled_f32_tile128_param_6,
	.param .u64 .ptr .align 1 buff_averages_batch_prefix_tiled_f32_tile128_param_7,
	.param .u64 .ptr .align 1 buff_averages_batch_prefix_tiled_f32_tile128_param_8
)
{
	.reg .pred 	%p<7>;
	.reg .b32 	%r<22>;
	.reg .b32 	%f<32>;
	.reg .b64 	%rd<28>;

	ld.param.u64 	%rd7, [buff_averages_batch_prefix_tiled_f32_tile128_param_0];
	ld.param.u64 	%rd8, [buff_averages_batch_prefix_tiled_f32_tile128_param_1];
	ld.param.u32 	%r7, [buff_averages_batch_prefix_tiled_f32_tile128_param_2];
	ld.param.u32 	%r8, [buff_averages_batch_prefix_tiled_f32_tile128_param_3];
	ld.param.u64 	%rd3, [buff_averages_batch_prefix_tiled_f32_tile128_param_4];
	ld.param.u64 	%rd4, [buff_averages_batch_prefix_tiled_f32_tile128_param_5];
	ld.param.u32 	%r9, [buff_averages_batch_prefix_tiled_f32_tile128_param_6];
	ld.param.u64 	%rd5, [buff_averages_batch_prefix_tiled_f32_tile128_param_7];
	ld.param.u64 	%rd6, [buff_averages_batch_prefix_tiled_f32_tile128_param_8];
	cvta.to.global.u64 	%rd1, %rd8;
	cvta.to.global.u64 	%rd2, %rd7;
	mov.u32 	%r1, %ctaid.y;
	setp.ge.s32 	%p1, %r1, %r9;
	@%p1 bra 	$L__BB1_9;
	cvta.to.global.u64 	%rd9, %rd3;
	cvta.to.global.u64 	%rd10, %rd4;
	mul.wide.u32 	%rd11, %r1, 4;
	add.s64 	%rd12, %rd9, %rd11;
	ld.global.nc.u32 	%r2, [%rd12];
	add.s64 	%rd13, %rd10, %rd11;
	ld.global.nc.u32 	%r10, [%rd13];
	min.s32 	%r11, %r2, %r10;
	setp.lt.s32 	%p2, %r11, 1;
	@%p2 bra 	$L__BB1_9;
	mul.lo.s32 	%r4, %r7, %r1;
	mov.u32 	%r12, %ctaid.x;
	shl.b32 	%r13, %r12, 7;
	mov.u32 	%r14, %tid.x;
	add.s32 	%r5, %r13, %r14;
	setp.ge.s32 	%p3, %r5, %r7;
	@%p3 bra 	$L__BB1_9;
	add.s32 	%r15, %r8, %r10;
	add.s32 	%r16, %r15, -1;
	setp.lt.s32 	%p4, %r5, %r16;
	mov.f32 	%f30, 0f7FFFFFFF;
	mov.f32 	%f31, %f30;
	@%p4 bra 	$L__BB1_8;
	add.s32 	%r17, %r5, 1;
	sub.s32 	%r6, %r17, %r2;
	sub.s32 	%r18, %r17, %r10;
	max.s32 	%r19, %r18, 0;
	mul.wide.s32 	%rd14, %r5, 4;
	add.s64 	%rd15, %rd2, %rd14;
	ld.global.nc.f32 	%f1, [%rd15+4];
	mul.wide.u32 	%rd16, %r19, 4;
	add.s64 	%rd17, %rd2, %rd16;
	ld.global.nc.f32 	%f2, [%rd17];
	add.s64 	%rd18, %rd1, %rd14;
	ld.global.nc.f32 	%f3, [%rd18+4];
	add.s64 	%rd19, %rd1, %rd16;
	ld.global.nc.f32 	%f14, [%rd19];
	sub.f32 	%f4, %f3, %f14;
	setp.eq.f32 	%p5, %f4, 0f00000000;
	mov.f32 	%f31, 0f00000000;
	@%p5 bra 	$L__BB1_6;
	rcp.rn.f32 	%f15, %f4;
	mul.f32 	%f16, %f4, %f15;
	mov.f32 	%f17, 0f40000000;
	sub.f32 	%f18, %f17, %f16;
	fma.rn.f32 	%f19, %f15, %f18, 0f00000000;
	sub.f32 	%f20, %f1, %f2;
	mul.f32 	%f31, %f20, %f19;
$L__BB1_6:
	max.s32 	%r20, %r6, 0;
	mul.wide.u32 	%rd20, %r20, 4;
	add.s64 	%rd21, %rd2, %rd20;
	ld.global.nc.f32 	%f22, [%rd21];
	sub.f32 	%f7, %f1, %f22;
	add.s64 	%rd22, %rd1, %rd20;
	ld.global.nc.f32 	%f23, [%rd22];
	sub.f32 	%f8, %f3, %f23;
	setp.eq.f32 	%p6, %f8, 0f00000000;
	mov.f32 	%f30, 0f00000000;
	@%p6 bra 	$L__BB1_8;
	rcp.rn.f32 	%f24, %f8;
	mul.f32 	%f25, %f8, %f24;
	mov.f32 	%f26, 0f40000000;
	sub.f32 	%f27, %f26, %f25;
	fma.rn.f32 	%f28, %f24, %f27, 0f00000000;
	mul.f32 	%f30, %f7, %f28;
$L__BB1_8:
	add.s32 	%r21, %r4, %r5;
	cvta.to.global.u64 	%rd23, %rd5;
	mul.wide.s32 	%rd24, %r21, 4;
	add.s64 	%rd25, %rd23, %rd24;
	st.global.f32 	[%rd25], %f30;
	cvta.to.global.u64 	%rd26, %rd6;
	add.s64 	%rd27, %rd26, %rd24;
	st.global.f32 	[%rd27], %f31;
$L__BB1_9:
	ret;

}
	// .globl	buff_averages_batch_prefix_tiled_f32_tile256
.visible .entry buff_averages_batch_prefix_tiled_f32_tile256(
	.param .u64 .ptr .align 1 buff_averages_batch_prefix_tiled_f32_tile256_param_0,
	.param .u64 .ptr .align 1 buff_averages_batch_prefix_tiled_f32_tile256_param_1,
	.param .u32 buff_averages_batch_prefix_tiled_f32_tile256_param_2,
	.param .u32 buff_averages_batch_prefix_tiled_f32_tile256_param_3,
	.param .u64 .ptr .align 1 buff_averages_batch_prefix_tiled_f32_tile256_param_4,
	.param .u64 .ptr .align 1 buff_averages_batch_prefix_tiled_f32_tile256_param_5,
	.param .u32 buff_averages_batch_prefix_tiled_f32_tile256_param_6,
	.param .u64 .ptr .align 1 buff_averages_batch_prefix_tiled_f32_tile256_param_7,
	.param .u64 .ptr .align 1 buff_averages_batch_prefix_tiled_f32_tile256_param_8
)
{
	.reg .pred 	%p<7>;
	.reg .b32 	%r<22>;
	.reg .b32 	%f<32>;
	.reg .b64 	%rd<28>;

	ld.param.u64 	%rd7, [buff_averages_batch_prefix_tiled_f32_tile256_param_0];
	ld.param.u64 	%rd8, [buff_averages_batch_prefix_tiled_f32_tile256_param_1];
	ld.param.u32 	%r7, [buff_averages_batch_prefix_tiled_f32_tile256_param_2];
	ld.param.u32 	%r8, [buff_averages_batch_prefix_tiled_f32_tile256_param_3];
	ld.param.u64 	%rd3, [buff_averages_batch_prefix_tiled_f32_tile256_param_4];
	ld.param.u64 	%rd4, [buff_averages_batch_prefix_tiled_f32_tile256_param_5];
	ld.param.u32 	%r9, [buff_averages_batch_prefix_tiled_f32_tile256_param_6];
	ld.param.u64 	%rd5, [buff_averages_batch_prefix_tiled_f32_tile256_param_7];
	ld.param.u64 	%rd6, [buff_averages_batch_prefix_tiled_f32_tile256_param_8];
	cvta.to.global.u64 	%rd1, %rd8;
	cvta.to.global.u64 	%rd2, %rd7;
	mov.u32 	%r1, %ctaid.y;
	setp.ge.s32 	%p1, %r1, %r9;
	@%p1 bra 	$L__BB2_9;
	cvta.to.global.u64 	%rd9, %rd3;
	cvta.to.global.u64 	%rd10, %rd4;
	mul.wide.u32 	%rd11, %r1, 4;
	add.s64 	%rd12, %rd9, %rd11;
	ld.global.nc.u32 	%r2, [%rd12];
	add.s64 	%rd13, %rd10, %rd11;
	ld.global.nc.u32 	%r10, [%rd13];
	min.s32 	%r11, %r2, %r10;
	setp.lt.s32 	%p2, %r11, 1;
	@%p2 bra 	$L__BB2_9;
	mul.lo.s32 	%r4, %r7, %r1;
	mov.u32 	%r12, %ctaid.x;
	shl.b32 	%r13, %r12, 8;
	mov.u32 	%r14, %tid.x;
	add.s32 	%r5, %r13, %r14;
	setp.ge.s32 	%p3, %r5, %r7;
	@%p3 bra 	$L__BB2_9;
	add.s32 	%r15, %r8, %r10;
	add.s32 	%r16, %r15, -1;
	setp.lt.s32 	%p4, %r5, %r16;
	mov.f32 	%f30, 0f7FFFFFFF;
	mov.f32 	%f31, %f30;
	@%p4 bra 	$L__BB2_8;
	add.s32 	%r17, %r5, 1;
	sub.s32 	%r6, %r17, %r2;
	sub.s32 	%r18, %r17, %r10;
	max.s32 	%r19, %r18, 0;
	mul.wide.s32 	%rd14, %r5, 4;
	add.s64 	%rd15, %rd2, %rd14;
	ld.global.nc.f32 	%f1, [%rd15+4];
	mul.wide.u32 	%rd16, %r19, 4;
	add.s64 	%rd17, %rd2, %rd16;
	ld.global.nc.f32 	%f2, [%rd17];
	add.s64 	%rd18, %rd1, %rd14;
	ld.global.nc.f32 	%f3, [%rd18+4];
	add.s64 	%rd19, %rd1, %rd16;
	ld.global.nc.f32 	%f14, [%rd19];
	sub.f32 	%f4, %f3, %f14;
	setp.eq.f32 	%p5, %f4, 0f00000000;
	mov.f32 	%f31, 0f00000000;
	@%p5 bra 	$L__BB2_6;
	rcp.rn.f32 	%f15, %f4;
	mul.f32 	%f16, %f4, %f15;
	mov.f32 	%f17, 0f40000000;
	sub.f32 	%f18, %f17, %f16;
	fma.rn.f32 	%f19, %f15, %f18, 0f00000000;
	sub.f32 	%f20, %f1, %f2;
	mul.f32 	%f31, %f20, %f19;
$L__BB2_6:
	max.s32 	%r20, %r6, 0;
	mul.wide.u32 	%rd20, %r20, 4;
	add.s64 	%rd21, %rd2, %rd20;
	ld.global.nc.f32 	%f22, [%rd21];
	sub.f32 	%f7, %f1, %f22;
	add.s64 	%rd22, %rd1, %rd20;
	ld.global.nc.f32 	%f23, [%rd22];
	sub.f32 	%f8, %f3, %f23;
	setp.eq.f32 	%p6, %f8, 0f00000000;
	mov.f32 	%f30, 0f00000000;
	@%p6 bra 	$L__BB2_8;
	rcp.rn.f32 	%f24, %f8;
	mul.f32 	%f25, %f8, %f24;
	mov.f32 	%f26, 0f40000000;
	sub.f32 	%f27, %f26, %f25;
	fma.rn.f32 	%f28, %f24, %f27, 0f00000000;
	mul.f32 	%f30, %f7, %f28;
$L__BB2_8:
	add.s32 	%r21, %r4, %r5;
	cvta.to.global.u64 	%rd23, %rd5;
	mul.wide.s32 	%rd24, %r21, 4;
	add.s64 	%rd25, %rd23, %rd24;
	st.global.f32 	[%rd25], %f30;
	cvta.to.global.u64 	%rd26, %rd6;
	add.s64 	%rd27, %rd26, %rd24;
	st.global.f32 	[%rd27], %f31;
$L__BB2_9:
	ret;

}
	// .globl	buff_averages_batch_prefix_tiled_f32_tile512
.visible .entry buff_averages_batch_prefix_tiled_f32_tile512(
	.param .u64 .ptr .align 1 buff_averages_batch_prefix_tiled_f32_tile512_param_0,
	.param .u64 .ptr .align 1 buff_averages_batch_prefix_tiled_f32_tile512_param_1,
	.param .u32 buff_averages_batch_prefix_tiled_f32_tile512_param_2,
	.param .u32 buff_averages_batch_prefix_tiled_f32_tile512_param_3,
	.param .u64 .ptr .align 1 buff_averages_batch_prefix_tiled_f32_tile512_param_4,
	.param .u64 .ptr .align 1 buff_averages_batch_prefix_tiled_f32_tile512_param_5,
	.param .u32 buff_averages_batch_prefix_tiled_f32_tile512_param_6,
	.param .u64 .ptr .align 1 buff_averages_batch_prefix_tiled_f32_tile512_param_7,
	.param .u64 .ptr .align 1 buff_averages_batch_prefix_tiled_f32_tile512_param_8
)
{
	.reg .pred 	%p<7>;
	.reg .b32 	%r<22>;
	.reg .b32 	%f<32>;
	.reg .b64 	%rd<28>;

	ld.param.u64 	%rd7, [buff_averages_batch_prefix_tiled_f32_tile512_param_0];
	ld.param.u64 	%rd8, [buff_averages_batch_prefix_tiled_f32_tile512_param_1];
	ld.param.u32 	%r7, [buff_averages_batch_prefix_tiled_f32_tile512_param_2];
	ld.param.u32 	%r8, [buff_averages_batch_prefix_tiled_f32_tile512_param_3];
	ld.param.u64 	%rd3, [buff_averages_batch_prefix_tiled_f32_tile512_param_4];
	ld.param.u64 	%rd4, [buff_averages_batch_prefix_tiled_f32_tile512_param_5];
	ld.param.u32 	%r9, [buff_averages_batch_prefix_tiled_f32_tile512_param_6];
	ld.param.u64 	%rd5, [buff_averages_batch_prefix_tiled_f32_tile512_param_7];
	ld.param.u64 	%rd6, [buff_averages_batch_prefix_tiled_f32_tile512_param_8];
	cvta.to.global.u64 	%rd1, %rd8;
	cvta.to.global.u64 	%rd2, %rd7;
	mov.u32 	%r1, %ctaid.y;
	setp.ge.s32 	%p1, %r1, %r9;
	@%p1 bra 	$L__BB3_9;
	cvta.to.global.u64 	%rd9, %rd3;
	cvta.to.global.u64 	%rd10, %rd4;
	mul.wide.u32 	%rd11, %r1, 4;
	add.s64 	%rd12, %rd9, %rd11;
	ld.global.nc.u32 	%r2, [%rd12];
	add.s64 	%rd13, %rd10, %rd11;
	ld.global.nc.u32 	%r10, [%rd13];
	min.s32 	%r11, %r2, %r10;
	setp.lt.s32 	%p2, %r11, 1;
	@%p2 bra 	$L__BB3_9;
	mul.lo.s32 	%r4, %r7, %r1;
	mov.u32 	%r12, %ctaid.x;
	shl.b32 	%r13, %r12, 9;
	mov.u32 	%r14, %tid.x;
	add.s32 	%r5, %r13, %r14;
	setp.ge.s32 	%p3, %r5, %r7;
	@%p3 bra 	$L__BB3_9;
	add.s32 	%r15, %r8, %r10;
	add.s32 	%r16, %r15, -1;
	setp.lt.s32 	%p4, %r5, %r16;
	mov.f32 	%f30, 0f7FFFFFFF;
	mov.f32 	%f31, %f30;
	@%p4 bra 	$L__BB3_8;
	add.s32 	%r17, %r5, 1;
	sub.s32 	%r6, %r17, %r2;
	sub.s32 	%r18, %r17, %r10;
	max.s32 	%r19, %r18, 0;
	mul.wide.s32 	%rd14, %r5, 4;
	add.s64 	%rd15, %rd2, %rd14;
	ld.global.nc.f32 	%f1, [%rd15+4];
	mul.wide.u32 	%rd16, %r19, 4;
	add.s64 	%rd17, %rd2, %rd16;
	ld.global.nc.f32 	%f2, [%rd17];
	add.s64 	%rd18, %rd1, %rd14;
	ld.global.nc.f32 	%f3, [%rd18+4];
	add.s64 	%rd19, %rd1, %rd16;
	ld.global.nc.f32 	%f14, [%rd19];
	sub.f32 	%f4, %f3, %f14;
	setp.eq.f32 	%p5, %f4, 0f00000000;
	mov.f32 	%f31, 0f00000000;
	@%p5 bra 	$L__BB3_6;
	rcp.rn.f32 	%f15, %f4;
	mul.f32 	%f16, %f4, %f15;
	mov.f32 	%f17, 0f40000000;
	sub.f32 	%f18, %f17, %f16;
	fma.rn.f32 	%f19, %f15, %f18, 0f00000000;
	sub.f32 	%f20, %f1, %f2;
	mul.f32 	%f31, %f20, %f19;
$L__BB3_6:
	max.s32 	%r20, %r6, 0;
	mul.wide.u32 	%rd20, %r20, 4;
	add.s64 	%rd21, %rd2, %rd20;
	ld.global.nc.f32 	%f22, [%rd21];
	sub.f32 	%f7, %f1, %f22;
	add.s64 	%rd22, %rd1, %rd20;
	ld.global.nc.f32 	%f23, [%rd22];
	sub.f32 	%f8, %f3, %f23;
	setp.eq.f32 	%p6, %f8, 0f00000000;
	mov.f32 	%f30, 0f00000000;
	@%p6 bra 	$L__BB3_8;
	rcp.rn.f32 	%f24, %f8;
	mul.f32 	%f25, %f8, %f24;
	mov.f32 	%f26, 0f40000000;
	sub.f32 	%f27, %f26, %f25;
	fma.rn.f32 	%f28, %f24, %f27, 0f00000000;
	mul.f32 	%f30, %f7, %f28;
$L__BB3_8:
	add.s32 	%r21, %r4, %r5;
	cvta.to.global.u64 	%rd23, %rd5;
	mul.wide.s32 	%rd24, %r21, 4;
	add.s64 	%rd25, %rd23, %rd24;
	st.global.f32 	[%rd25], %f30;
	cvta.to.global.u64 	%rd26, %rd6;
	add.s64 	%rd27, %rd26, %rd24;
	st.global.f32 	[%rd27], %f31;
$L__BB3_9:
	ret;

}
	// .globl	buff_averages_many_series_one_param_f32
.visible .entry buff_averages_many_series_one_param_f32(
	.param .u64 .ptr .align 1 buff_averages_many_series_one_param_f32_param_0,
	.param .u64 .ptr .align 1 buff_averages_many_series_one_param_f32_param_1,
	.param .u32 buff_averages_many_series_one_param_f32_param_2,
	.param .u32 buff_averages_many_series_one_param_f32_param_3,
	.param .u32 buff_averages_many_series_one_param_f32_param_4,
	.param .u32 buff_averages_many_series_one_param_f32_param_5,
	.param .u64 .ptr .align 1 buff_averages_many_series_one_param_f32_param_6,
	.param .u64 .ptr .align 1 buff_averages_many_series_one_param_f32_param_7,
	.param .u64 .ptr .align 1 buff_averages_many_series_one_param_f32_param_8
)
{
	.reg .pred 	%p<8>;
	.reg .b32 	%r<30>;
	.reg .b32 	%f<29>;
	.reg .b64 	%rd<33>;

	ld.param.u64 	%rd8, [buff_averages_many_series_one_param_f32_param_0];
	ld.param.u64 	%rd9, [buff_averages_many_series_one_param_f32_param_1];
	ld.param.u32 	%r11, [buff_averages_many_series_one_param_f32_param_2];
	ld.param.u32 	%r12, [buff_averages_many_series_one_param_f32_param_3];
	ld.param.u32 	%r13, [buff_averages_many_series_one_param_f32_param_4];
	ld.param.u32 	%r14, [buff_averages_many_series_one_param_f32_param_5];
	ld.param.u64 	%rd7, [buff_averages_many_series_one_param_f32_param_6];
	ld.param.u64 	%rd10, [buff_averages_many_series_one_param_f32_param_7];
	ld.param.u64 	%rd11, [buff_averages_many_series_one_param_f32_param_8];
	cvta.to.global.u64 	%rd1, %rd11;
	cvta.to.global.u64 	%rd2, %rd10;
	cvta.to.global.u64 	%rd3, %rd9;
	cvta.to.global.u64 	%rd4, %rd8;
	mov.u32 	%r1, %ctaid.y;
	setp.ge.s32 	%p1, %r1, %r13;
	@%p1 bra 	$L__BB4_12;
	min.s32 	%r15, %r11, %r12;
	setp.lt.s32 	%p2, %r15, 1;
	@%p2 bra 	$L__BB4_12;
	cvta.to.global.u64 	%rd12, %rd7;
	mul.wide.u32 	%rd13, %r1, 4;
	add.s64 	%rd14, %rd12, %rd13;
	ld.global.nc.u32 	%r2, [%rd14];
	mov.u32 	%r16, %ctaid.x;
	mov.u32 	%r3, %ntid.x;
	mov.u32 	%r17, %tid.x;
	mad.lo.s32 	%r29, %r16, %r3, %r17;
	setp.ge.s32 	%p3, %r29, %r14;
	@%p3 bra 	$L__BB4_12;
	mov.u32 	%r18, %nctaid.x;
	mul.lo.s32 	%r5, %r18, %r3;
	add.s32 	%r19, %r12, %r2;
	add.s32 	%r6, %r19, -1;
$L__BB4_4:
	mad.lo.s32 	%r8, %r29, %r13, %r1;
	setp.ge.s32 	%p4, %r29, %r6;
	@%p4 bra 	$L__BB4_6;
	mul.wide.s32 	%rd30, %r8, 4;
	add.s64 	%rd31, %rd2, %rd30;
	mov.b32 	%r28, 2147483647;
	st.global.u32 	[%rd31], %r28;
	add.s64 	%rd32, %rd1, %rd30;
	st.global.u32 	[%rd32], %r28;
	bra.uni 	$L__BB4_11;
$L__BB4_6:
	add.s32 	%r20, %r29, 1;
	sub.s32 	%r21, %r20, %r11;
	max.s32 	%r22, %r21, 0;
	sub.s32 	%r23, %r20, %r12;
	max.s32 	%r24, %r23, 0;
	add.s32 	%r25, %r8, %r13;
	mad.lo.s32 	%r26, %r22, %r13, %r1;
	mul.lo.s32 	%r9, %r24, %r13;
	mul.wide.s32 	%rd15, %r25, 4;
	add.s64 	%rd16, %rd4, %rd15;
	ld.global.nc.f32 	%f1, [%rd16];
	add.s64 	%rd17, %rd3, %rd15;
	ld.global.nc.f32 	%f2, [%rd17];
	cvt.u64.u32 	%rd5, %r26;
	mul.wide.u32 	%rd18, %r26, 4;
	add.s64 	%rd19, %rd3, %rd18;
	ld.global.nc.f32 	%f10, [%rd19];
	sub.f32 	%f3, %f2, %f10;
	setp.eq.f32 	%p5, %f3, 0f00000000;
	mov.f32 	%f27, 0f00000000;
	@%p5 bra 	$L__BB4_8;
	shl.b64 	%rd20, %rd5, 2;
	add.s64 	%rd21, %rd4, %rd20;
	ld.global.nc.f32 	%f11, [%rd21];
	rcp.rn.f32 	%f12, %f3;
	mul.f32 	%f13, %f3, %f12;
	mov.f32 	%f14, 0f40000000;
	sub.f32 	%f15, %f14, %f13;
	fma.rn.f32 	%f16, %f12, %f15, 0f00000000;
	sub.f32 	%f17, %f1, %f11;
	mul.f32 	%f27, %f17, %f16;
$L__BB4_8:
	mul.wide.s32 	%rd22, %r8, 4;
	add.s64 	%rd23, %rd2, %rd22;
	st.global.f32 	[%rd23], %f27;
	add.s32 	%r27, %r9, %r1;
	cvt.u64.u32 	%rd6, %r27;
	mul.wide.u32 	%rd24, %r27, 4;
	add.s64 	%rd25, %rd3, %rd24;
	ld.global.nc.f32 	%f19, [%rd25];
	sub.f32 	%f6, %f2, %f19;
	setp.eq.f32 	%p6, %f6, 0f00000000;
	mov.f32 	%f28, 0f00000000;
	@%p6 bra 	$L__BB4_10;
	shl.b64 	%rd26, %rd6, 2;
	add.s64 	%rd27, %rd4, %rd26;
	ld.global.nc.f32 	%f20, [%rd27];
	rcp.rn.f32 	%f21, %f6;
	mul.f32 	%f22, %f6, %f21;
	mov.f32 	%f23, 0f40000000;
	sub.f32 	%f24, %f23, %f22;
	fma.rn.f32 	%f25, %f21, %f24, 0f00000000;
	sub.f32 	%f26, %f1, %f20;
	mul.f32 	%f28, %f26, %f25;
$L__BB4_10:
	add.s64 	%rd29, %rd1, %rd22;
	st.global.f32 	[%rd29], %f28;
$L__BB4_11:
	add.s32 	%r29, %r29, %r5;
	setp.lt.s32 	%p7, %r29, %r14;
	@%p7 bra 	$L__BB4_4;
$L__BB4_12:
	ret;

}
	// .globl	buff_averages_many_series_one_param_tiled2d_f32_tx128_ty2
.visible .entry buff_averages_many_series_one_param_tiled2d_f32_tx128_ty2(
	.param .u64 .ptr .align 1 buff_averages_many_series_one_param_tiled2d_f32_tx128_ty2_param_0,
	.param .u64 .ptr .align 1 buff_averages_many_series_one_param_tiled2d_f32_tx128_ty2_param_1,
	.param .u32 buff_averages_many_series_one_param_tiled2d_f32_tx128_ty2_param_2,
	.param .u32 buff_averages_many_series_one_param_tiled2d_f32_tx128_ty2_param_3,
	.param .u32 buff_averages_many_series_one_param_tiled2d_f32_tx128_ty2_param_4,
	.param .u32 buff_averages_many_series_one_param_tiled2d_f32_tx128_ty2_param_5,
	.param .u64 .ptr .align 1 buff_averages_many_series_one_param_tiled2d_f32_tx128_ty2_param_6,
	.param .u64 .ptr .align 1 buff_averages_many_series_one_param_tiled2d_f32_tx128_ty2_param_7,
	.param .u64 .ptr .align 1 buff_averages_many_series_one_param_tiled2d_f32_tx128_ty2_param_8
)
{
	.reg .pred 	%p<7>;
	.reg .b32 	%r<27>;
	.reg .b32 	%f<29>;
	.reg .b64 	%rd<31>;

	ld.param.u64 	%rd8, [buff_averages_many_series_one_param_tiled2d_f32_tx128_ty2_param_0];
	ld.param.u64 	%rd9, [buff_averages_many_series_one_param_tiled2d_f32_tx128_ty2_param_1];
	ld.param.u32 	%r5, [buff_averages_many_series_one_param_tiled2d_f32_tx128_ty2_param_2];
	ld.param.u32 	%r6, [buff_averages_many_series_one_param_tiled2d_f32_tx128_ty2_param_3];
	ld.param.u32 	%r7, [buff_averages_many_series_one_param_tiled2d_f32_tx128_ty2_param_4];
	ld.param.u32 	%r8, [buff_averages_many_series_one_param_tiled2d_f32_tx128_ty2_param_5];
	ld.param.u64 	%rd7, [buff_averages_many_series_one_param_tiled2d_f32_tx128_ty2_param_6];
	ld.param.u64 	%rd10, [buff_averages_many_series_one_param_tiled2d_f32_tx128_ty2_param_7];
	ld.param.u64 	%rd11, [buff_averages_many_series_one_param_tiled2d_f32_tx128_ty2_param_8];
	cvta.to.global.u64 	%rd1, %rd11;
	cvta.to.global.u64 	%rd2, %rd10;
	cvta.to.global.u64 	%rd3, %rd9;
	cvta.to.global.u64 	%rd4, %rd8;
	mov.u32 	%r9, %ctaid.y;
	shl.b32 	%r10, %r9, 1;
	mov.u32 	%r11, %tid.y;
	add.s32 	%r1, %r10, %r11;
	setp.ge.s32 	%p1, %r1, %r7;
	@%p1 bra 	$L__BB5_10;
	min.s32 	%r12, %r5, %r6;
	setp.lt.s32 	%p2, %r12, 1;
	@%p2 bra 	$L__BB5_10;
	mov.u32 	%r13, %ctaid.x;
	shl.b32 	%r14, %r13, 7;
	mov.u32 	%r15, %tid.x;
	add.s32 	%r2, %r14, %r15;
	setp.ge.s32 	%p3, %r2, %r8;
	@%p3 bra 	$L__BB5_10;
	cvta.to.global.u64 	%rd12, %rd7;
	mul.wide.u32 	%rd13, %r1, 4;
	add.s64 	%rd14, %rd12, %rd13;
	ld.global.nc.u32 	%r16, [%rd14];
	add.s32 	%r17, %r6, %r16;
	add.s32 	%r18, %r17, -1;
	mad.lo.s32 	%r3, %r7, %r2, %r1;
	setp.ge.s32 	%p4, %r2, %r18;
	@%p4 bra 	$L__BB5_5;
	mul.wide.s32 	%rd28, %r3, 4;
	add.s64 	%rd29, %rd2, %rd28;
	mov.b32 	%r26, 2147483647;
	st.global.u32 	[%rd29], %r26;
	add.s64 	%rd30, %rd1, %rd28;
	st.global.u32 	[%rd30], %r26;
	bra.uni 	$L__BB5_10;
$L__BB5_5:
	add.s32 	%r19, %r2, 1;
	sub.s32 	%r20, %r19, %r5;
	max.s32 	%r21, %r20, 0;
	sub.s32 	%r22, %r19, %r6;
	max.s32 	%r23, %r22, 0;
	add.s32 	%r24, %r3, %r7;
	mad.lo.s32 	%r25, %r21, %r7, %r1;
	mad.lo.s32 	%r4, %r23, %r7, %r1;
	mul.wide.s32 	%rd15, %r24, 4;
	add.s64 	%rd16, %rd4, %rd15;
	ld.global.nc.f32 	%f1, [%rd16];
	add.s64 	%rd17, %rd3, %rd15;
	ld.global.nc.f32 	%f2, [%rd17];
	cvt.u64.u32 	%rd5, %r25;
	mul.wide.u32 	%rd18, %r25, 4;
	add.s64 	%rd19, %rd3, %rd18;
	ld.global.nc.f32 	%f10, [%rd19];
	sub.f32 	%f3, %f2, %f10;
	setp.eq.f32 	%p5, %f3, 0f00000000;
	mov.f32 	%f27, 0f00000000;
	@%p5 bra 	$L__BB5_7;
	shl.b64 	%rd20, %rd5, 2;
	add.s64 	%rd21, %rd4, %rd20;
	ld.global.nc.f32 	%f11, [%rd21];
	rcp.rn.f32 	%f12, %f3;
	mul.f32 	%f13, %f3, %f12;
	mov.f32 	%f14, 0f40000000;
	sub.f32 	%f15, %f14, %f13;
	fma.rn.f32 	%f16, %f12, %f15, 0f00000000;
	sub.f32 	%f17, %f1, %f11;
	mul.f32 	%f27, %f17, %f16;
$L__BB5_7:
	mul.wide.s32 	%rd22, %r3, 4;
	add.s64 	%rd23, %rd2, %rd22;
	st.global.f32 	[%rd23], %f27;
	mul.wide.u32 	%rd24, %r4, 4;
	add.s64 	%rd6, %rd4, %rd24;
	add.s64 	%rd25, %rd3, %rd24;
	ld.global.nc.f32 	%f19, [%rd25];
	sub.f32 	%f6, %f2, %f19;
	setp.eq.f32 	%p6, %f6, 0f00000000;
	mov.f32 	%f28, 0f00000000;
	@%p6 bra 	$L__BB5_9;
	ld.global.nc.f32 	%f20, [%rd6];
	rcp.rn.f32 	%f21, %f6;
	mul.f32 	%f22, %f6, %f21;
	mov.f32 	%f23, 0f40000000;
	sub.f32 	%f24, %f23, %f22;
	fma.rn.f32 	%f25, %f21, %f24, 0f00000000;
	sub.f32 	%f26, %f1, %f20;
	mul.f32 	%f28, %f26, %f25;
$L__BB5_9:
	add.s64 	%rd27, %rd1, %rd22;
	st.global.f32 	[%rd27], %f28;
$L__BB5_10:
	ret;

}
	// .globl	buff_averages_many_series_one_param_tiled2d_f32_tx128_ty4
.visible .entry buff_averages_many_series_one_param_tiled2d_f32_tx128_ty4(
	.param .u64 .ptr .align 1 buff_averages_many_series_one_param_tiled2d_f32_tx128_ty4_param_0,
	.param .u64 .ptr .align 1 buff_averages_many_series_one_param_tiled2d_f32_tx128_ty4_param_1,
	.param .u32 buff_averages_many_series_one_param_tiled2d_f32_tx128_ty4_param_2,
	.param .u32 buff_averages_many_series_one_param_tiled2d_f32_tx128_ty4_param_3,
	.param .u32 buff_averages_many_series_one_param_tiled2d_f32_tx128_ty4_param_4,
	.param .u32 buff_averages_many_series_one_param_tiled2d_f32_tx128_ty4_param_5,
	.param .u64 .ptr .align 1 buff_averages_many_series_one_param_tiled2d_f32_tx128_ty4_param_6,
	.param .u64 .ptr .align 1 buff_averages_many_series_one_param_tiled2d_f32_tx128_ty4_param_7,
	.param .u64 .ptr .align 1 buff_averages_many_series_one_param_tiled2d_f32_tx128_ty4_param_8
)
{
	.reg .pred 	%p<7>;
	.reg .b32 	%r<27>;
	.reg .b32 	%f<29>;
	.reg .b64 	%rd<31>;

	ld.param.u64 	%rd8, [buff_averages_many_series_one_param_tiled2d_f32_tx128_ty4_param_0];
	ld.param.u64 	%rd9, [buff_averages_many_series_one_param_tiled2d_f32_tx128_ty4_param_1];
	ld.param.u32 	%r5, [buff_averages_many_series_one_param_tiled2d_f32_tx128_ty4_param_2];
	ld.param.u32 	%r6, [buff_averages_many_series_one_param_tiled2d_f32_tx128_ty4_param_3];
	ld.param.u32 	%r7, [buff_averages_many_series_one_param_tiled2d_f32_tx128_ty4_param_4];
	ld.param.u32 	%r8, [buff_averages_many_series_one_param_tiled2d_f32_tx128_ty4_param_5];
	ld.param.u64 	%rd7, [buff_averages_many_series_one_param_tiled2d_f32_tx128_ty4_param_6];
	ld.param.u64 	%rd10, [buff_averages_many_series_one_param_tiled2d_f32_tx128_ty4_param_7];
	ld.param.u64 	%rd11, [buff_averages_many_series_one_param_tiled2d_f32_tx128_ty4_param_8];
	cvta.to.global.u64 	%rd1, %rd11;
	cvta.to.global.u64 	%rd2, %rd10;
	cvta.to.global.u64 	%rd3, %rd9;
	cvta.to.global.u64 	%rd4, %rd8;
	mov.u32 	%r9, %ctaid.y;
	shl.b32 	%r10, %r9, 2;
	mov.u32 	%r11, %tid.y;
	add.s32 	%r1, %r10, %r11;
	setp.ge.s32 	%p1, %r1, %r7;
	@%p1 bra 	$L__BB6_10;
	min.s32 	%r12, %r5, %r6;
	setp.lt.s32 	%p2, %r12, 1;
	@%p2 bra 	$L__BB6_10;
	mov.u32 	%r13, %ctaid.x;
	shl.b32 	%r14, %r13, 7;
	mov.u32 	%r15, %tid.x;
	add.s32 	%r2, %r14, %r15;
	setp.ge.s32 	%p3, %r2, %r8;
	@%p3 bra 	$L__BB6_10;
	cvta.to.global.u64 	%rd12, %rd7;
	mul.wide.u32 	%rd13, %r1, 4;
	add.s64 	%rd14, %rd12, %rd13;
	ld.global.nc.u32 	%r16, [%rd14];
	add.s32 	%r17, %r6, %r16;
	add.s32 	%r18, %r17, -1;
	mad.lo.s32 	%r3, %r7, %r2, %r1;
	setp.ge.s32 	%p4, %r2, %r18;
	@%p4 bra 	$L__BB6_5;
	mul.wide.s32 	%rd28, %r3, 4;
	add.s64 	%rd29, %rd2, %rd28;
	mov.b32 	%r26, 2147483647;
	st.global.u32 	[%rd29], %r26;
	add.s64 	%rd30, %rd1, %rd28;
	st.global.u32 	[%rd30], %r26;
	bra.uni 	$L__BB6_10;
$L__BB6_5:
	add.s32 	%r19, %r2, 1;
	sub.s32 	%r20, %r19, %r5;
	max.s32 	%r21, %r20, 0;
	sub.s32 	%r22, %r19, %r6;
	max.s32 	%r23, %r22, 0;
	add.s32 	%r24, %r3, %r7;
	mad.lo.s32 	%r25, %r21, %r7, %r1;
	mad.lo.s32 	%r4, %r23, %r7, %r1;
	mul.wide.s32 	%rd15, %r24, 4;
	add.s64 	%rd16, %rd4, %rd15;
	ld.global.nc.f32 	%f1, [%rd16];
	add.s64 	%rd17, %rd3, %rd15;
	ld.global.nc.f32 	%f2, [%rd17];
	cvt.u64.u32 	%rd5, %r25;
	mul.wide.u32 	%rd18, %r25, 4;
	add.s64 	%rd19, %rd3, %rd18;
	ld.global.nc.f32 	%f10, [%rd19];
	sub.f32 	%f3, %f2, %f10;
	setp.eq.f32 	%p5, %f3, 0f00000000;
	mov.f32 	%f27, 0f00000000;
	@%p5 bra 	$L__BB6_7;
	shl.b64 	%rd20, %rd5, 2;
	add.s64 	%rd21, %rd4, %rd20;
	ld.global.nc.f32 	%f11, [%rd21];
	rcp.rn.f32 	%f12, %f3;
	mul.f32 	%f13, %f3, %f12;
	mov.f32 	%f14, 0f40000000;
	sub.f32 	%f15, %f14, %f13;
	fma.rn.f32 	%f16, %f12, %f15, 0f00000000;
	sub.f32 	%f17, %f1, %f11;
	mul.f32 	%f27, %f17, %f16;
$L__BB6_7:
	mul.wide.s32 	%rd22, %r3, 4;
	add.s64 	%rd23, %rd2, %rd22;
	st.global.f32 	[%rd23], %f27;
	mul.wide.u32 	%rd24, %r4, 4;
	add.s64 	%rd6, %rd4, %rd24;
	add.s64 	%rd25, %rd3, %rd24;
	ld.global.nc.f32 	%f19, [%rd25];
	sub.f32 	%f6, %f2, %f19;
	setp.eq.f32 	%p6, %f6, 0f00000000;
	mov.f32 	%f28, 0f00000000;
	@%p6 bra 	$L__BB6_9;
	ld.global.nc.f32 	%f20, [%rd6];
	rcp.rn.f32 	%f21, %f6;
	mul.f32 	%f22, %f6, %f21;
	mov.f32 	%f23, 0f40000000;
	sub.f32 	%f24, %f23, %f22;
	fma.rn.f32 	%f25, %f21, %f24, 0f00000000;
	sub.f32 	%f26, %f1, %f20;
	mul.f32 	%f28, %f26, %f25;
$L__BB6_9:
	add.s64 	%rd27, %rd1, %rd22;
	st.global.f32 	[%rd27], %f28;
$L__BB6_10:
	ret;

}
	// .globl	buff_averages_many_series_one_param_tiled2d_f32_sx128_ty1
.visible .entry buff_averages_many_series_one_param_tiled2d_f32_sx128_ty1(
	.param .u64 .ptr .align 1 buff_averages_many_series_one_param_tiled2d_f32_sx128_ty1_param_0,
	.param .u64 .ptr .align 1 buff_averages_many_series_one_param_tiled2d_f32_sx128_ty1_param_1,
	.param .u32 buff_averages_many_series_one_param_tiled2d_f32_sx128_ty1_param_2,
	.param .u32 buff_averages_many_series_one_param_tiled2d_f32_sx128_ty1_param_3,
	.param .u32 buff_averages_many_series_one_param_tiled2d_f32_sx128_ty1_param_4,
	.param .u32 buff_averages_many_series_one_param_tiled2d_f32_sx128_ty1_param_5,
	.param .u64 .ptr .align 1 buff_averages_many_series_one_param_tiled2d_f32_sx128_ty1_param_6,
	.param .u64 .ptr .align 1 buff_averages_many_series_one_param_tiled2d_f32_sx128_ty1_param_7,
	.param .u64 .ptr .align 1 buff_averages_many_series_one_param_tiled2d_f32_sx128_ty1_param_8
)
{
	.reg .pred 	%p<7>;
	.reg .b32 	%r<26>;
	.reg .b32 	%f<29>;
	.reg .b64 	%rd<31>;

	ld.param.u64 	%rd8, [buff_averages_many_series_one_param_tiled2d_f32_sx128_ty1_param_0];
	ld.param.u64 	%rd9, [buff_averages_many_series_one_param_tiled2d_f32_sx128_ty1_param_1];
	ld.param.u32 	%r5, [buff_averages_many_series_one_param_tiled2d_f32_sx128_ty1_param_2];
	ld.param.u32 	%r6, [buff_averages_many_series_one_param_tiled2d_f32_sx128_ty1_param_3];
	ld.param.u32 	%r7, [buff_averages_many_series_one_param_tiled2d_f32_sx128_ty1_param_4];
	ld.param.u32 	%r8, [buff_averages_many_series_one_param_tiled2d_f32_sx128_ty1_param_5];
	ld.param.u64 	%rd7, [buff_averages_many_series_one_param_tiled2d_f32_sx128_ty1_param_6];
	ld.param.u64 	%rd10, [buff_averages_many_series_one_param_tiled2d_f32_sx128_ty1_param_7];
	ld.param.u64 	%rd11, [buff_averages_many_series_one_param_tiled2d_f32_sx128_ty1_param_8];
	cvta.to.global.u64 	%rd1, %rd11;
	cvta.to.global.u64 	%rd2, %rd10;
	cvta.to.global.u64 	%rd3, %rd9;
	cvta.to.global.u64 	%rd4, %rd8;
	min.s32 	%r9, %r5, %r6;
	setp.lt.s32 	%p1, %r9, 1;
	@%p1 bra 	$L__BB7_10;
	mov.u32 	%r10, %ctaid.y;
	shl.b32 	%r11, %r10, 7;
	mov.u32 	%r12, %tid.x;
	add.s32 	%r1, %r11, %r12;
	setp.ge.s32 	%p2, %r1, %r7;
	@%p2 bra 	$L__BB7_10;
	mov.u32 	%r13, %ctaid.x;
	mov.u32 	%r14, %tid.y;
	add.s32 	%r2, %r13, %r14;
	setp.ge.s32 	%p3, %r2, %r8;
	@%p3 bra 	$L__BB7_10;
	cvta.to.global.u64 	%rd12, %rd7;
	mul.wide.u32 	%rd13, %r1, 4;
	add.s64 	%rd14, %rd12, %rd13;
	ld.global.nc.u32 	%r15, [%rd14];
	add.s32 	%r16, %r6, %r15;
	add.s32 	%r17, %r16, -1;
	mad.lo.s32 	%r3, %r7, %r2, %r1;
	setp.ge.s32 	%p4, %r2, %r17;
	@%p4 bra 	$L__BB7_5;
	mul.wide.s32 	%rd28, %r3, 4;
	add.s64 	%rd29, %rd2, %rd28;
	mov.b32 	%r25, 2147483647;
	st.global.u32 	[%rd29], %r25;
	add.s64 	%rd30, %rd1, %rd28;
	st.global.u32 	[%rd30], %r25;
	bra.uni 	$L__BB7_10;
$L__BB7_5:
	add.s32 	%r18, %r2, 1;
	sub.s32 	%r19, %r18, %r5;
	max.s32 	%r20, %r19, 0;
	sub.s32 	%r21, %r18, %r6;
	max.s32 	%r22, %r21, 0;
	add.s32 	%r23, %r3, %r7;
	mad.lo.s32 	%r24, %r20, %r7, %r1;
	mad.lo.s32 	%r4, %r22, %r7, %r1;
	mul.wide.s32 	%rd15, %r23, 4;
	add.s64 	%rd16, %rd4, %rd15;
	ld.global.nc.f32 	%f1, [%rd16];
	add.s64 	%rd17, %rd3, %rd15;
	ld.global.nc.f32 	%f2, [%rd17];
	cvt.u64.u32 	%rd5, %r24;
	mul.wide.u32 	%rd18, %r24, 4;
	add.s64 	%rd19, %rd3, %rd18;
	ld.global.nc.f32 	%f10, [%rd19];
	sub.f32 	%f3, %f2, %f10;
	setp.eq.f32 	%p5, %f3, 0f00000000;
	mov.f32 	%f27, 0f00000000;
	@%p5 bra 	$L__BB7_7;
	shl.b64 	%rd20, %rd5, 2;
	add.s64 	%rd21, %rd4, %rd20;
	ld.global.nc.f32 	%f11, [%rd21];
	rcp.rn.f32 	%f12, %f3;
	mul.f32 	%f13, %f3, %f12;
	mov.f32 	%f14, 0f40000000;
	sub.f32 	%f15, %f14, %f13;
	fma.rn.f32 	%f16, %f12, %f15, 0f00000000;
	sub.f32 	%f17, %f1, %f11;
	mul.f32 	%f27, %f17, %f16;
$L__BB7_7:
	mul.wide.s32 	%rd22, %r3, 4;
	add.s64 	%rd23, %rd2, %rd22;
	st.global.f32 	[%rd23], %f27;
	mul.wide.u32 	%rd24, %r4, 4;
	add.s64 	%rd6, %rd4, %rd24;
	add.s64 	%rd25, %rd3, %rd24;
	ld.global.nc.f32 	%f19, [%rd25];
	sub.f32 	%f6, %f2, %f19;
	setp.eq.f32 	%p6, %f6, 0f00000000;
	mov.f32 	%f28, 0f00000000;
	@%p6 bra 	$L__BB7_9;
	ld.global.nc.f32 	%f20, [%rd6];
	rcp.rn.f32 	%f21, %f6;
	mul.f32 	%f22, %f6, %f21;
	mov.f32 	%f23, 0f40000000;
	sub.f32 	%f24, %f23, %f22;
	fma.rn.f32 	%f25, %f21, %f24, 0f00000000;
	sub.f32 	%f26, %f1, %f20;
	mul.f32 	%f28, %f26, %f25;
$L__BB7_9:
	add.s64 	%rd27, %rd1, %rd22;
	st.global.f32 	[%rd27], %f28;
$L__BB7_10:
	ret;

}
	// .globl	buff_averages_many_series_one_param_tiled2d_f32_sx128_ty2
.visible .entry buff_averages_many_series_one_param_tiled2d_f32_sx128_ty2(
	.param .u64 .ptr .align 1 buff_averages_many_series_one_param_tiled2d_f32_sx128_ty2_param_0,
	.param .u64 .ptr .align 1 buff_averages_many_series_one_param_tiled2d_f32_sx128_ty2_param_1,
	.param .u32 buff_averages_many_series_one_param_tiled2d_f32_sx128_ty2_param_2,
	.param .u32 buff_averages_many_series_one_param_tiled2d_f32_sx128_ty2_param_3,
	.param .u32 buff_averages_many_series_one_param_tiled2d_f32_sx128_ty2_param_4,
	.param .u32 buff_averages_many_series_one_param_tiled2d_f32_sx128_ty2_param_5,
	.param .u64 .ptr .align 1 buff_averages_many_series_one_param_tiled2d_f32_sx128_ty2_param_6,
	.param .u64 .ptr .align 1 buff_averages_many_series_one_param_tiled2d_f32_sx128_ty2_param_7,
	.param .u64 .ptr .align 1 buff_averages_many_series_one_param_tiled2d_f32_sx128_ty2_param_8
)
{
	.reg .pred 	%p<7>;
	.reg .b32 	%r<27>;
	.reg .b32 	%f<29>;
	.reg .b64 	%rd<31>;

	ld.param.u64 	%rd8, [buff_averages_many_series_one_param_tiled2d_f32_sx128_ty2_param_0];
	ld.param.u64 	%rd9, [buff_averages_many_series_one_param_tiled2d_f32_sx128_ty2_param_1];
	ld.param.u32 	%r5, [buff_averages_many_series_one_param_tiled2d_f32_sx128_ty2_param_2];
	ld.param.u32 	%r6, [buff_averages_many_series_one_param_tiled2d_f32_sx128_ty2_param_3];
	ld.param.u32 	%r7, [buff_averages_many_series_one_param_tiled2d_f32_sx128_ty2_param_4];
	ld.param.u32 	%r8, [buff_averages_many_series_one_param_tiled2d_f32_sx128_ty2_param_5];
	ld.param.u64 	%rd7, [buff_averages_many_series_one_param_tiled2d_f32_sx128_ty2_param_6];
	ld.param.u64 	%rd10, [buff_averages_many_series_one_param_tiled2d_f32_sx128_ty2_param_7];
	ld.param.u64 	%rd11, [buff_averages_many_series_one_param_tiled2d_f32_sx128_ty2_param_8];
	cvta.to.global.u64 	%rd1, %rd11;
	cvta.to.global.u64 	%rd2, %rd10;
	cvta.to.global.u64 	%rd3, %rd9;
	cvta.to.global.u64 	%rd4, %rd8;
	min.s32 	%r9, %r5, %r6;
	setp.lt.s32 	%p1, %r9, 1;
	@%p1 bra 	$L__BB8_10;
	mov.u32 	%r10, %ctaid.y;
	shl.b32 	%r11, %r10, 7;
	mov.u32 	%r12, %tid.x;
	add.s32 	%r1, %r11, %r12;
	setp.ge.s32 	%p2, %r1, %r7;
	@%p2 bra 	$L__BB8_10;
	mov.u32 	%r13, %ctaid.x;
	shl.b32 	%r14, %r13, 1;
	mov.u32 	%r15, %tid.y;
	add.s32 	%r2, %r14, %r15;
	setp.ge.s32 	%p3, %r2, %r8;
	@%p3 bra 	$L__BB8_10;
	cvta.to.global.u64 	%rd12, %rd7;
	mul.wide.u32 	%rd13, %r1, 4;
	add.s64 	%rd14, %rd12, %rd13;
	ld.global.nc.u32 	%r16, [%rd14];
	add.s32 	%r17, %r6, %r16;
	add.s32 	%r18, %r17, -1;
	mad.lo.s32 	%r3, %r7, %r2, %r1;
	setp.ge.s32 	%p4, %r2, %r18;
	@%p4 bra 	$L__BB8_5;
	mul.wide.s32 	%rd28, %r3, 4;
	add.s64 	%rd29, %rd2, %rd28;
	mov.b32 	%r26, 2147483647;
	st.global.u32 	[%rd29], %r26;
	add.s64 	%rd30, %rd1, %rd28;
	st.global.u32 	[%rd30], %r26;
	bra.uni 	$L__BB8_10;
$L__BB8_5:
	add.s32 	%r19, %r2, 1;
	sub.s32 	%r20, %r19, %r5;
	max.s32 	%r21, %r20, 0;
	sub.s32 	%r22, %r19, %r6;
	max.s32 	%r23, %r22, 0;
	add.s32 	%r24, %r3, %r7;
	mad.lo.s32 	%r25, %r21, %r7, %r1;
	mad.lo.s32 	%r4, %r23, %r7, %r1;
	mul.wide.s32 	%rd15, %r24, 4;
	add.s64 	%rd16, %rd4, %rd15;
	ld.global.nc.f32 	%f1, [%rd16];
	add.s64 	%rd17, %rd3, %rd15;
	ld.global.nc.f32 	%f2, [%rd17];
	cvt.u64.u32 	%rd5, %r25;
	mul.wide.u32 	%rd18, %r25, 4;
	add.s64 	%rd19, %rd3, %rd18;
	ld.global.nc.f32 	%f10, [%rd19];
	sub.f32 	%f3, %f2, %f10;
	setp.eq.f32 	%p5, %f3, 0f00000000;
	mov.f32 	%f27, 0f00000000;
	@%p5 bra 	$L__BB8_7;
	shl.b64 	%rd20, %rd5, 2;
	add.s64 	%rd21, %rd4, %rd20;
	ld.global.nc.f32 	%f11, [%rd21];
	rcp.rn.f32 	%f12, %f3;
	mul.f32 	%f13, %f3, %f12;
	mov.f32 	%f14, 0f40000000;
	sub.f32 	%f15, %f14, %f13;
	fma.rn.f32 	%f16, %f12, %f15, 0f00000000;
	sub.f32 	%f17, %f1, %f11;
	mul.f32 	%f27, %f17, %f16;
$L__BB8_7:
	mul.wide.s32 	%rd22, %r3, 4;
	add.s64 	%rd23, %rd2, %rd22;
	st.global.f32 	[%rd23], %f27;
	mul.wide.u32 	%rd24, %r4, 4;
	add.s64 	%rd6, %rd4, %rd24;
	add.s64 	%rd25, %rd3, %rd24;
	ld.global.nc.f32 	%f19, [%rd25];
	sub.f32 	%f6, %f2, %f19;
	setp.eq.f32 	%p6, %f6, 0f00000000;
	mov.f32 	%f28, 0f00000000;
	@%p6 bra 	$L__BB8_9;
	ld.global.nc.f32 	%f20, [%rd6];
	rcp.rn.f32 	%f21, %f6;
	mul.f32 	%f22, %f6, %f21;
	mov.f32 	%f23, 0f40000000;
	sub.f32 	%f24, %f23, %f22;
	fma.rn.f32 	%f25, %f21, %f24, 0f00000000;
	sub.f32 	%f26, %f1, %f20;
	mul.f32 	%f28, %f26, %f25;
$L__BB8_9:
	add.s64 	%rd27, %rd1, %rd22;
	st.global.f32 	[%rd27], %f28;
$L__BB8_10:
	ret;

}
	// .globl	buff_averages_batch_prefix_exp2_f32
.visible .entry buff_averages_batch_prefix_exp2_f32(
	.param .u64 .ptr .align 1 buff_averages_batch_prefix_exp2_f32_param_0,
	.param .u64 .ptr .align 1 buff_averages_batch_prefix_exp2_f32_param_1,
	.param .u64 .ptr .align 1 buff_averages_batch_prefix_exp2_f32_param_2,
	.param .u64 .ptr .align 1 buff_averages_batch_prefix_exp2_f32_param_3,
	.param .u32 buff_averages_batch_prefix_exp2_f32_param_4,
	.param .u32 buff_averages_batch_prefix_exp2_f32_param_5,
	.param .u64 .ptr .align 1 buff_averages_batch_prefix_exp2_f32_param_6,
	.param .u64 .ptr .align 1 buff_averages_batch_prefix_exp2_f32_param_7,
	.param .u32 buff_averages_batch_prefix_exp2_f32_param_8,
	.param .u64 .ptr .align 1 buff_averages_batch_prefix_exp2_f32_param_9,
	.param .u64 .ptr .align 1 buff_averages_batch_prefix_exp2_f32_param_10
)
{
	.reg .pred 	%p<12>;
	.reg .b32 	%r<27>;
	.reg .b32 	%f<105>;
	.reg .b64 	%rd<44>;

	ld.param.u32 	%r12, [buff_averages_batch_prefix_exp2_f32_param_4];
	ld.param.u32 	%r13, [buff_averages_batch_prefix_exp2_f32_param_5];
	ld.param.u64 	%rd9, [buff_averages_batch_prefix_exp2_f32_param_6];
	ld.param.u64 	%rd10, [buff_averages_batch_prefix_exp2_f32_param_7];
	ld.param.u32 	%r14, [buff_averages_batch_prefix_exp2_f32_param_8];
	mov.u32 	%r1, %ctaid.y;
	setp.ge.s32 	%p1, %r1, %r14;
	@%p1 bra 	$L__BB9_10;
	cvta.to.global.u64 	%rd13, %rd9;
	cvta.to.global.u64 	%rd14, %rd10;
	mul.wide.u32 	%rd15, %r1, 4;
	add.s64 	%rd16, %rd13, %rd15;
	ld.global.nc.u32 	%r2, [%rd16];
	add.s64 	%rd17, %rd14, %rd15;
	ld.global.nc.u32 	%r15, [%rd17];
	min.s32 	%r16, %r2, %r15;
	setp.lt.s32 	%p2, %r16, 1;
	@%p2 bra 	$L__BB9_10;
	add.s32 	%r4, %r13, -1;
	mov.u32 	%r17, %ctaid.x;
	mov.u32 	%r5, %ntid.x;
	mov.u32 	%r18, %tid.x;
	mad.lo.s32 	%r26, %r17, %r5, %r18;
	setp.ge.s32 	%p3, %r26, %r12;
	@%p3 bra 	$L__BB9_10;
	ld.param.u64 	%rd43, [buff_averages_batch_prefix_exp2_f32_param_10];
	ld.param.u64 	%rd42, [buff_averages_batch_prefix_exp2_f32_param_9];
	ld.param.u64 	%rd41, [buff_averages_batch_prefix_exp2_f32_param_3];
	ld.param.u64 	%rd38, [buff_averages_batch_prefix_exp2_f32_param_0];
	cvta.to.global.u64 	%rd1, %rd41;
	cvta.to.global.u64 	%rd2, %rd38;
	cvta.to.global.u64 	%rd3, %rd42;
	cvta.to.global.u64 	%rd4, %rd43;
	mov.u32 	%r19, %nctaid.x;
	mul.lo.s32 	%r7, %r19, %r5;
	mul.lo.s32 	%r8, %r12, %r1;
	add.s32 	%r9, %r4, %r15;
$L__BB9_4:
	setp.lt.s32 	%p4, %r26, %r9;
	mov.f32 	%f103, 0f7FFFFFFF;
	mov.f32 	%f104, %f103;
	@%p4 bra 	$L__BB9_9;
	ld.param.u64 	%rd40, [buff_averages_batch_prefix_exp2_f32_param_2];
	ld.param.u64 	%rd39, [buff_averages_batch_prefix_exp2_f32_param_1];
	add.s32 	%r20, %r26, 1;
	sub.s32 	%r21, %r20, %r2;
	max.s32 	%r22, %r21, 0;
	sub.s32 	%r23, %r20, %r15;
	max.s32 	%r24, %r23, 0;
	mul.wide.s32 	%rd18, %r26, 4;
	add.s64 	%rd19, %rd2, %rd18;
	ld.global.nc.f32 	%f16, [%rd19+4];
	cvta.to.global.u64 	%rd20, %rd39;
	add.s64 	%rd21, %rd20, %rd18;
	ld.global.nc.f32 	%f17, [%rd21+4];
	mul.wide.u32 	%rd22, %r22, 4;
	add.s64 	%rd23, %rd2, %rd22;
	ld.global.nc.f32 	%f18, [%rd23];
	add.s64 	%rd24, %rd20, %rd22;
	ld.global.nc.f32 	%f19, [%rd24];
	mul.wide.u32 	%rd25, %r24, 4;
	add.s64 	%rd26, %rd2, %rd25;
	ld.global.nc.f32 	%f20, [%rd26];
	add.s64 	%rd27, %rd20, %rd25;
	ld.global.nc.f32 	%f21, [%rd27];
	cvta.to.global.u64 	%rd28, %rd40;
	add.s64 	%rd29, %rd28, %rd18;
	ld.global.nc.f32 	%f22, [%rd29+4];
	add.s64 	%rd30, %rd1, %rd18;
	ld.global.nc.f32 	%f23, [%rd30+4];
	add.s64 	%rd31, %rd28, %rd22;
	ld.global.nc.f32 	%f24, [%rd31];
	add.s64 	%rd32, %rd1, %rd22;
	ld.global.nc.f32 	%f25, [%rd32];
	add.s64 	%rd33, %rd28, %rd25;
	ld.global.nc.f32 	%f26, [%rd33];
	add.s64 	%rd34, %rd1, %rd25;
	ld.global.nc.f32 	%f27, [%rd34];
	neg.f32 	%f28, %f18;
	sub.f32 	%f29, %f16, %f18;
	sub.f32 	%f30, %f29, %f16;
	sub.f32 	%f31, %f29, %f30;
	sub.f32 	%f32, %f16, %f31;
	sub.f32 	%f33, %f28, %f30;
	add.f32 	%f34, %f33, %f32;
	sub.f32 	%f35, %f17, %f19;
	add.f32 	%f36, %f35, %f34;
	add.f32 	%f1, %f29, %f36;
	sub.f32 	%f37, %f1, %f29;
	sub.f32 	%f38, %f1, %f37;
	sub.f32 	%f39, %f29, %f38;
	sub.f32 	%f40, %f36, %f37;
	add.f32 	%f2, %f40, %f39;
	neg.f32 	%f41, %f24;
	sub.f32 	%f42, %f22, %f24;
	sub.f32 	%f43, %f42, %f22;
	sub.f32 	%f44, %f42, %f43;
	sub.f32 	%f45, %f22, %f44;
	sub.f32 	%f46, %f41, %f43;
	add.f32 	%f47, %f46, %f45;
	sub.f32 	%f48, %f23, %f25;
	add.f32 	%f49, %f48, %f47;
	add.f32 	%f3, %f42, %f49;
	sub.f32 	%f50, %f3, %f42;
	sub.f32 	%f51, %f3, %f50;
	sub.f32 	%f52, %f42, %f51;
	sub.f32 	%f53, %f49, %f50;
	add.f32 	%f54, %f53, %f52;
	neg.f32 	%f55, %f20;
	sub.f32 	%f5, %f16, %f20;
	sub.f32 	%f56, %f5, %f16;
	sub.f32 	%f57, %f5, %f56;
	sub.f32 	%f58, %f16, %f57;
	sub.f32 	%f59, %f55, %f56;
	add.f32 	%f60, %f59, %f58;
	sub.f32 	%f61, %f17, %f21;
	add.f32 	%f6, %f61, %f60;
	neg.f32 	%f62, %f26;
	sub.f32 	%f63, %f22, %f26;
	sub.f32 	%f64, %f63, %f22;
	sub.f32 	%f65, %f63, %f64;
	sub.f32 	%f66, %f22, %f65;
	sub.f32 	%f67, %f62, %f64;
	add.f32 	%f68, %f67, %f66;
	sub.f32 	%f69, %f23, %f27;
	add.f32 	%f70, %f69, %f68;
	add.f32 	%f7, %f63, %f70;
	sub.f32 	%f71, %f7, %f63;
	sub.f32 	%f72, %f7, %f71;
	sub.f32 	%f73, %f63, %f72;
	sub.f32 	%f74, %f70, %f71;
	add.f32 	%f8, %f74, %f73;
	setp.eq.f32 	%p5, %f3, 0f00000000;
	setp.eq.f32 	%p6, %f54, 0f00000000;
	and.pred  	%p7, %p5, %p6;
	mov.f32 	%f103, 0f00000000;
	@%p7 bra 	$L__BB9_7;
	rcp.rn.f32 	%f75, %f3;
	mul.f32 	%f76, %f3, %f75;
	mov.f32 	%f77, 0f40000000;
	sub.f32 	%f78, %f77, %f76;
	fma.rn.f32 	%f79, %f75, %f78, 0f00000000;
	mul.f32 	%f80, %f1, %f79;
	neg.f32 	%f81, %f80;
	fma.rn.f32 	%f82, %f81, %f3, %f1;
	fma.rn.f32 	%f83, %f81, %f54, %f82;
	add.f32 	%f84, %f2, %f83;
	fma.rn.f32 	%f103, %f79, %f84, %f80;
$L__BB9_7:
	setp.eq.f32 	%p8, %f7, 0f00000000;
	setp.eq.f32 	%p9, %f8, 0f00000000;
	and.pred  	%p10, %p8, %p9;
	mov.f32 	%f104, 0f00000000;
	@%p10 bra 	$L__BB9_9;
	add.f32 	%f86, %f5, %f6;
	sub.f32 	%f87, %f86, %f5;
	rcp.rn.f32 	%f88, %f7;
	mul.f32 	%f89, %f7, %f88;
	mov.f32 	%f90, 0f40000000;
	sub.f32 	%f91, %f90, %f89;
	fma.rn.f32 	%f92, %f88, %f91, 0f00000000;
	mul.f32 	%f93, %f86, %f92;
	neg.f32 	%f94, %f93;
	fma.rn.f32 	%f95, %f94, %f7, %f86;
	fma.rn.f32 	%f96, %f94, %f8, %f95;
	sub.f32 	%f97, %f6, %f87;
	sub.f32 	%f98, %f86, %f87;
	sub.f32 	%f99, %f5, %f98;
	add.f32 	%f100, %f97, %f99;
	add.f32 	%f101, %f100, %f96;
	fma.rn.f32 	%f104, %f92, %f101, %f93;
$L__BB9_9:
	add.s32 	%r25, %r26, %r8;
	mul.wide.s32 	%rd35, %r25, 4;
	add.s64 	%rd36, %rd3, %rd35;
	st.global.f32 	[%rd36], %f103;
	add.s64 	%rd37, %rd4, %rd35;
	st.global.f32 	[%rd37], %f104;
	add.s32 	%r26, %r26, %r7;
	setp.lt.s32 	%p11, %r26, %r12;
	@%p11 bra 	$L__BB9_4;
$L__BB9_10:
	ret;

}
	// .globl	buff_averages_many_series_one_param_exp2_f32
.visible .entry buff_averages_many_series_one_param_exp2_f32(
	.param .u64 .ptr .align 1 buff_averages_many_series_one_param_exp2_f32_param_0,
	.param .u64 .ptr .align 1 buff_averages_many_series_one_param_exp2_f32_param_1,
	.param .u64 .ptr .align 1 buff_averages_many_series_one_param_exp2_f32_param_2,
	.param .u64 .ptr .align 1 buff_averages_many_series_one_param_exp2_f32_param_3,
	.param .u32 buff_averages_many_series_one_param_exp2_f32_param_4,
	.param .u32 buff_averages_many_series_one_param_exp2_f32_param_5,
	.param .u32 buff_averages_many_series_one_param_exp2_f32_param_6,
	.param .u32 buff_averages_many_series_one_param_exp2_f32_param_7,
	.param .u64 .ptr .align 1 buff_averages_many_series_one_param_exp2_f32_param_8,
	.param .u64 .ptr .align 1 buff_averages_many_series_one_param_exp2_f32_param_9,
	.param .u64 .ptr .align 1 buff_averages_many_series_one_param_exp2_f32_param_10
)
{
	.reg .pred 	%p<12>;
	.reg .b32 	%r<29>;
	.reg .b32 	%f<102>;
	.reg .b64 	%rd<42>;

	ld.param.u64 	%rd5, [buff_averages_many_series_one_param_exp2_f32_param_1];
	ld.param.u32 	%r10, [buff_averages_many_series_one_param_exp2_f32_param_4];
	ld.param.u32 	%r11, [buff_averages_many_series_one_param_exp2_f32_param_5];
	ld.param.u32 	%r12, [buff_averages_many_series_one_param_exp2_f32_param_6];
	ld.param.u32 	%r13, [buff_averages_many_series_one_param_exp2_f32_param_7];
	ld.param.u64 	%rd8, [buff_averages_many_series_one_param_exp2_f32_param_8];
	ld.param.u64 	%rd9, [buff_averages_many_series_one_param_exp2_f32_param_9];
	ld.param.u64 	%rd10, [buff_averages_many_series_one_param_exp2_f32_param_10];
	cvta.to.global.u64 	%rd1, %rd10;
	cvta.to.global.u64 	%rd2, %rd9;
	mov.u32 	%r1, %ctaid.y;
	setp.ge.s32 	%p1, %r1, %r12;
	@%p1 bra 	$L__BB10_12;
	min.s32 	%r14, %r10, %r11;
	setp.lt.s32 	%p2, %r14, 1;
	@%p2 bra 	$L__BB10_12;
	cvta.to.global.u64 	%rd11, %rd8;
	mul.wide.u32 	%rd12, %r1, 4;
	add.s64 	%rd13, %rd11, %rd12;
	ld.global.nc.u32 	%r2, [%rd13];
	mov.u32 	%r15, %ctaid.x;
	mov.u32 	%r3, %ntid.x;
	mov.u32 	%r16, %tid.x;
	mad.lo.s32 	%r28, %r15, %r3, %r16;
	setp.ge.s32 	%p3, %r28, %r13;
	@%p3 bra 	$L__BB10_12;
	cvta.to.global.u64 	%rd3, %rd5;
	mov.u32 	%r17, %nctaid.x;
	mul.lo.s32 	%r5, %r17, %r3;
	add.s32 	%r18, %r11, %r2;
	add.s32 	%r6, %r18, -1;
$L__BB10_4:
	mad.lo.s32 	%r8, %r28, %r12, %r1;
	setp.ge.s32 	%p4, %r28, %r6;
	@%p4 bra 	$L__BB10_6;
	mul.wide.s32 	%rd36, %r8, 4;
	add.s64 	%rd37, %rd2, %rd36;
	mov.b32 	%r27, 2147483647;
	st.global.u32 	[%rd37], %r27;
	add.s64 	%rd38, %rd1, %rd36;
	st.global.u32 	[%rd38], %r27;
	bra.uni 	$L__BB10_11;
$L__BB10_6:
	ld.param.u64 	%rd41, [buff_averages_many_series_one_param_exp2_f32_param_3];
	ld.param.u64 	%rd40, [buff_averages_many_series_one_param_exp2_f32_param_2];
	ld.param.u64 	%rd39, [buff_averages_many_series_one_param_exp2_f32_param_0];
	add.s32 	%r19, %r28, 1;
	sub.s32 	%r20, %r19, %r10;
	max.s32 	%r21, %r20, 0;
	sub.s32 	%r22, %r19, %r11;
	max.s32 	%r23, %r22, 0;
	add.s32 	%r24, %r8, %r12;
	mad.lo.s32 	%r25, %r21, %r12, %r1;
	mad.lo.s32 	%r26, %r23, %r12, %r1;
	cvta.to.global.u64 	%rd14, %rd39;
	mul.wide.s32 	%rd15, %r24, 4;
	add.s64 	%rd16, %rd14, %rd15;
	ld.global.nc.f32 	%f14, [%rd16];
	add.s64 	%rd17, %rd3, %rd15;
	ld.global.nc.f32 	%f15, [%rd17];
	mul.wide.u32 	%rd18, %r25, 4;
	add.s64 	%rd19, %rd14, %rd18;
	ld.global.nc.f32 	%f16, [%rd19];
	add.s64 	%rd20, %rd3, %rd18;
	ld.global.nc.f32 	%f17, [%rd20];
	mul.wide.u32 	%rd21, %r26, 4;
	add.s64 	%rd22, %rd14, %rd21;
	ld.global.nc.f32 	%f18, [%rd22];
	add.s64 	%rd23, %rd3, %rd21;
	ld.global.nc.f32 	%f19, [%rd23];
	cvta.to.global.u64 	%rd24, %rd40;
	add.s64 	%rd25, %rd24, %rd15;
	ld.global.nc.f32 	%f20, [%rd25];
	cvta.to.global.u64 	%rd26, %rd41;
	add.s64 	%rd27, %rd26, %rd15;
	ld.global.nc.f32 	%f21, [%rd27];
	add.s64 	%rd28, %rd24, %rd18;
	ld.global.nc.f32 	%f22, [%rd28];
	add.s64 	%rd29, %rd26, %rd18;
	ld.global.nc.f32 	%f23, [%rd29];
	add.s64 	%rd30, %rd24, %rd21;
	ld.global.nc.f32 	%f24, [%rd30];
	add.s64 	%rd31, %rd26, %rd21;
	ld.global.nc.f32 	%f25, [%rd31];
	neg.f32 	%f26, %f16;
	sub.f32 	%f27, %f14, %f16;
	sub.f32 	%f28, %f27, %f14;
	sub.f32 	%f29, %f27, %f28;
	sub.f32 	%f30, %f14, %f29;
	sub.f32 	%f31, %f26, %f28;
	add.f32 	%f32, %f31, %f30;
	sub.f32 	%f33, %f15, %f17;
	add.f32 	%f34, %f33, %f32;
	add.f32 	%f1, %f27, %f34;
	sub.f32 	%f35, %f1, %f27;
	sub.f32 	%f36, %f1, %f35;
	sub.f32 	%f37, %f27, %f36;
	sub.f32 	%f38, %f34, %f35;
	add.f32 	%f2, %f38, %f37;
	neg.f32 	%f39, %f22;
	sub.f32 	%f40, %f20, %f22;
	sub.f32 	%f41, %f40, %f20;
	sub.f32 	%f42, %f40, %f41;
	sub.f32 	%f43, %f20, %f42;
	sub.f32 	%f44, %f39, %f41;
	add.f32 	%f45, %f44, %f43;
	sub.f32 	%f46, %f21, %f23;
	add.f32 	%f47, %f46, %f45;
	add.f32 	%f3, %f40, %f47;
	sub.f32 	%f48, %f3, %f40;
	sub.f32 	%f49, %f3, %f48;
	sub.f32 	%f50, %f40, %f49;
	sub.f32 	%f51, %f47, %f48;
	add.f32 	%f52, %f51, %f50;
	neg.f32 	%f53, %f18;
	sub.f32 	%f5, %f14, %f18;
	sub.f32 	%f54, %f5, %f14;
	sub.f32 	%f55, %f5, %f54;
	sub.f32 	%f56, %f14, %f55;
	sub.f32 	%f57, %f53, %f54;
	add.f32 	%f58, %f57, %f56;
	sub.f32 	%f59, %f15, %f19;
	add.f32 	%f6, %f59, %f58;
	neg.f32 	%f60, %f24;
	sub.f32 	%f61, %f20, %f24;
	sub.f32 	%f62, %f61, %f20;
	sub.f32 	%f63, %f61, %f62;
	sub.f32 	%f64, %f20, %f63;
	sub.f32 	%f65, %f60, %f62;
	add.f32 	%f66, %f65, %f64;
	sub.f32 	%f67, %f21, %f25;
	add.f32 	%f68, %f67, %f66;
	add.f32 	%f7, %f61, %f68;
	sub.f32 	%f69, %f7, %f61;
	sub.f32 	%f70, %f7, %f69;
	sub.f32 	%f71, %f61, %f70;
	sub.f32 	%f72, %f68, %f69;
	add.f32 	%f8, %f72, %f71;
	setp.eq.f32 	%p5, %f3, 0f00000000;
	setp.eq.f32 	%p6, %f52, 0f00000000;
	and.pred  	%p7, %p5, %p6;
	mov.f32 	%f100, 0f00000000;
	@%p7 bra 	$L__BB10_8;
	rcp.rn.f32 	%f73, %f3;
	mul.f32 	%f74, %f3, %f73;
	mov.f32 	%f75, 0f40000000;
	sub.f32 	%f76, %f75, %f74;
	fma.rn.f32 	%f77, %f73, %f76, 0f00000000;
	mul.f32 	%f78, %f1, %f77;
	neg.f32 	%f79, %f78;
	fma.rn.f32 	%f80, %f79, %f3, %f1;
	fma.rn.f32 	%f81, %f79, %f52, %f80;
	add.f32 	%f82, %f2, %f81;
	fma.rn.f32 	%f100, %f77, %f82, %f78;
$L__BB10_8:
	mul.wide.s32 	%rd32, %r8, 4;
	add.s64 	%rd33, %rd2, %rd32;
	st.global.f32 	[%rd33], %f100;
	setp.eq.f32 	%p8, %f7, 0f00000000;
	setp.eq.f32 	%p9, %f8, 0f00000000;
	and.pred  	%p10, %p8, %p9;
	mov.f32 	%f101, 0f00000000;
	@%p10 bra 	$L__BB10_10;
	add.f32 	%f84, %f5, %f6;
	sub.f32 	%f85, %f84, %f5;
	rcp.rn.f32 	%f86, %f7;
	mul.f32 	%f87, %f7, %f86;
	mov.f32 	%f88, 0f40000000;
	sub.f32 	%f89, %f88, %f87;
	fma.rn.f32 	%f90, %f86, %f89, 0f00000000;
	mul.f32 	%f91, %f84, %f90;
	neg.f32 	%f92, %f91;
	fma.rn.f32 	%f93, %f92, %f7, %f84;
	fma.rn.f32 	%f94, %f92, %f8, %f93;
	sub.f32 	%f95, %f6, %f85;
	sub.f32 	%f96, %f84, %f85;
	sub.f32 	%f97, %f5, %f96;
	add.f32 	%f98, %f95, %f97;
	add.f32 	%f99, %f98, %f94;
	fma.rn.f32 	%f101, %f90, %f99, %f91;
$L__BB10_10:
	add.s64 	%rd35, %rd1, %rd32;
	st.global.f32 	[%rd35], %f101;
$L__BB10_11:
	add.s32 	%r28, %r28, %r5;
	setp.lt.s32 	%p11, %r28, %r13;
	@%p11 bra 	$L__BB10_4;
$L__BB10_12:
	ret;

}


// ===== COMPILED SASS (sm_100) =====

	.target	sm_100

	.elftype	@"ET_EXEC"


//--------------------- .note.nv.tkinfo           --------------------------
	.section	.note.nv.tkinfo,"",@"SHT_NOTE"
	.sectionflags	@"SHF_NOTE_NV_TKINFO"
	.tkinfo
        /*0018*/ 	.word	0x00000002
        /*0030*/ 	.string	""
        /*0030*/ 	.string	"ptxas"
        /*0030*/ 	.string	"Cuda compilation tools, release 13.0, V13.0.88"
        /*0030*/ 	.string	"Build cuda_13.0.r13.0/compiler.36424714_0"
        /*0030*/ 	.string	"-arch sm_100 -m 64 "



//--------------------- .note.nv.cuinfo           --------------------------
	.section	.note.nv.cuinfo,"",@"SHT_NOTE"
	.sectionflags	@"SHF_NOTE_NV_CUINFO"
        /*0018*/ 	.short	0x0002
        /*001a*/ 	.short	0x0064
        /*001c*/ 	.short	0x0082
	.zero		2


//--------------------- .nv.info                  --------------------------
	.section	.nv.info,"",@"SHT_CUDA_INFO"
	.align	4


	//----- nvinfo : EIATTR_REGCOUNT
	.align		4
        /*0000*/ 	.byte	0x04, 0x2f
        /*0002*/ 	.short	(.L_1 - .L_0)
	.align		4
.L_0:
        /*0004*/ 	.word	index@(buff_averages_batch_prefix_f32)
        /*0008*/ 	.word	0x00000025


	//----- nvinfo : EIATTR_FRAME_SIZE
	.align		4
.L_1:
        /*000c*/ 	.byte	0x04, 0x11
        /*000e*/ 	.short	(.L_3 - .L_2)
	.align		4
.L_2:
        /*0010*/ 	.word	index@($__internal_10_$__cuda_sm20_rcp_rn_f32_slowpath)
        /*0014*/ 	.word	0x00000000


	//----- nvinfo : EIATTR_FRAME_SIZE
	.align		4
.L_3:
        /*0018*/ 	.byte	0x04, 0x11
        /*001a*/ 	.short	(.L_5 - .L_4)
	.align		4
.L_4:
        /*001c*/ 	.word	index@(buff_averages_batch_prefix_f32)
        /*0020*/ 	.word	0x00000000


	//----- nvinfo : EIATTR_REGCOUNT
	.align		4
.L_5:
        /*0024*/ 	.byte	0x04, 0x2f
        /*0026*/ 	.short	(.L_7 - .L_6)
	.align		4
.L_6:
        /*0028*/ 	.word	index@(buff_averages_batch_prefix_tiled_f32_tile128)
        /*002c*/ 	.word	0x00000014


	//----- nvinfo : EIATTR_FRAME_SIZE
	.align		4
.L_7:
        /*0030*/ 	.byte	0x04, 0x11
        /*0032*/ 	.short	(.L_9 - .L_8)
	.align		4
.L_8:
        /*0034*/ 	.word	index@($__internal_9_$__cuda_sm20_rcp_rn_f32_slowpath)
        /*0038*/ 	.word	0x00000000


	//----- nvinfo : EIATTR_FRAME_SIZE
	.align		4
.L_9:
        /*003c*/ 	.byte	0x04, 0x11
        /*003e*/ 	.short	(.L_11 - .L_10)
	.align		4
.L_10:
        /*0040*/ 	.word	index@(buff_averages_batch_prefix_tiled_f32_tile128)
        /*0044*/ 	.word	0x00000000


	//----- nvinfo : EIATTR_REGCOUNT
	.align		4
.L_11:
        /*0048*/ 	.byte	0x04, 0x2f
        /*004a*/ 	.short	(.L_13 - .L_12)
	.align		4
.L_12:
        /*004c*/ 	.word	index@(buff_averages_batch_prefix_tiled_f32_tile256)
        /*0050*/ 	.word	0x00000014


	//----- nvinfo : EIATTR_FRAME_SIZE
	.align		4
.L_13:
        /*0054*/ 	.byte	0x04, 0x11
        /*0056*/ 	.short	(.L_15 - .L_14)
	.align		4
.L_14:
        /*0058*/ 	.word	index@($__internal_8_$__cuda_sm20_rcp_rn_f32_slowpath)
        /*005c*/ 	.word	0x00000000


	//----- nvinfo : EIATTR_FRAME_SIZE
	.align		4
.L_15:
        /*0060*/ 	.byte	0x04, 0x11
        /*0062*/ 	.short	(.L_17 - .L_16)
	.align		4
.L_16:
        /*0064*/ 	.word	index@(buff_averages_batch_prefix_tiled_f32_tile256)
        /*0068*/ 	.word	0x00000000


	//----- nvinfo : EIATTR_REGCOUNT
	.align		4
.L_17:
        /*006c*/ 	.byte	0x04, 0x2f
        /*006e*/ 	.short	(.L_19 - .L_18)
	.align		4
.L_18:
        /*0070*/ 	.word	index@(buff_averages_batch_prefix_tiled_f32_tile512)
        /*0074*/ 	.word	0x00000014


	//----- nvinfo : EIATTR_FRAME_SIZE
	.align		4
.L_19:
        /*0078*/ 	.byte	0x04, 0x11
        /*007a*/ 	.short	(.L_21 - .L_20)
	.align		4
.L_20:
        /*007c*/ 	.word	index@($__internal_7_$__cuda_sm20_rcp_rn_f32_slowpath)
        /*0080*/ 	.word	0x00000000


	//----- nvinfo : EIATTR_FRAME_SIZE
	.align		4
.L_21:
        /*0084*/ 	.byte	0x04, 0x11
        /*0086*/ 	.short	(.L_23 - .L_22)
	.align		4
.L_22:
        /*0088*/ 	.word	index@(buff_averages_batch_prefix_tiled_f32_tile512)
        /*008c*/ 	.word	0x00000000


	//----- nvinfo : EIATTR_REGCOUNT
	.align		4
.L_23:
        /*0090*/ 	.byte	0x04, 0x2f
        /*0092*/ 	.short	(.L_25 - .L_24)
	.align		4
.L_24:
        /*0094*/ 	.word	index@(buff_averages_many_series_one_param_f32)
        /*0098*/ 	.word	0x00000020


	//----- nvinfo : EIATTR_FRAME_SIZE
	.align		4
.L_25:
        /*009c*/ 	.byte	0x04, 0x11
        /*009e*/ 	.short	(.L_27 - .L_26)
	.align		4
.L_26:
        /*00a0*/ 	.word	index@($__internal_6_$__cuda_sm20_rcp_rn_f32_slowpath)
        /*00a4*/ 	.word	0x00000000


	//----- nvinfo : EIATTR_FRAME_SIZE
	.align		4
.L_27:
        /*00a8*/ 	.byte	0x04, 0x11
        /*00aa*/ 	.short	(.L_29 - .L_28)
	.align		4
.L_28:
        /*00ac*/ 	.word	index@(buff_averages_many_series_one_param_f32)
        /*00b0*/ 	.word	0x00000000


	//----- nvinfo : EIATTR_REGCOUNT
	.align		4
.L_29:
        /*00b4*/ 	.byte	0x04, 0x2f
        /*00b6*/ 	.short	(.L_31 - .L_30)
	.align		4
.L_30:
        /*00b8*/ 	.word	index@(buff_averages_many_series_one_param_tiled2d_f32_tx128_ty2)
        /*00bc*/ 	.word	0x00000016


	//----- nvinfo : EIATTR_FRAME_SIZE
	.align		4
.L_31:
        /*00c0*/ 	.byte	0x04, 0x11
        /*00c2*/ 	.short	(.L_33 - .L_32)
	.align		4
.L_32:
        /*00c4*/ 	.word	index@($__internal_5_$__cuda_sm20_rcp_rn_f32_slowpath)
        /*00c8*/ 	.word	0x00000000


	//----- nvinfo : EIATTR_FRAME_SIZE
	.align		4
.L_33:
        /*00cc*/ 	.byte	0x04, 0x11
        /*00ce*/ 	.short	(.L_35 - .L_34)
	.align		4
.L_34:
        /*00d0*/ 	.word	index@(buff_averages_many_series_one_param_tiled2d_f32_tx128_ty2)
        /*00d4*/ 	.word	0x00000000


	//----- nvinfo : EIATTR_REGCOUNT
	.align		4
.L_35:
        /*00d8*/ 	.byte	0x04, 0x2f
        /*00da*/ 	.short	(.L_37 - .L_36)
	.align		4
.L_36:
        /*00dc*/ 	.word	index@(buff_averages_many_series_one_param_tiled2d_f32_tx128_ty4)
        /*00e0*/ 	.word	0x00000016


	//----- nvinfo : EIATTR_FRAME_SIZE
	.align		4
.L_37:
        /*00e4*/ 	.byte	0x04, 0x11
        /*00e6*/ 	.short	(.L_39 - .L_38)
	.align		4
.L_38:
        /*00e8*/ 	.word	index@($__internal_4_$__cuda_sm20_rcp_rn_f32_slowpath)
        /*00ec*/ 	.word	0x00000000


	//----- nvinfo : EIATTR_FRAME_SIZE
	.align		4
.L_39:
        /*00f0*/ 	.byte	0x04, 0x11
        /*00f2*/ 	.short	(.L_41 - .L_40)
	.align		4
.L_40:
        /*00f4*/ 	.word	index@(buff_averages_many_series_one_param_tiled2d_f32_tx128_ty4)
        /*00f8*/ 	.word	0x00000000


	//----- nvinfo : EIATTR_REGCOUNT
	.align		4
.L_41:
        /*00fc*/ 	.byte	0x04, 0x2f
        /*00fe*/ 	.short	(.L_43 - .L_42)
	.align		4
.L_42:
        /*0100*/ 	.word	index@(buff_averages_many_series_one_param_tiled2d_f32_sx128_ty1)
        /*0104*/ 	.word	0x00000016


	//----- nvinfo : EIATTR_FRAME_SIZE
	.align		4
.L_43:
        /*0108*/ 	.byte	0x04, 0x11
        /*010a*/ 	.short	(.L_45 - .L_44)
	.align		4
.L_44:
        /*010c*/ 	.word	index@($__internal_3_$__cuda_sm20_rcp_rn_f32_slowpath)
        /*0110*/ 	.word	0x00000000


	//----- nvinfo : EIATTR_FRAME_SIZE
	.align		4
.L_45:
        /*0114*/ 	.byte	0x04, 0x11
        /*0116*/ 	.short	(.L_47 - .L_46)
	.align		4
.L_46:
        /*0118*/ 	.word	index@(buff_averages_many_series_one_param_tiled2d_f32_sx128_ty1)
        /*011c*/ 	.word	0x00000000


	//----- nvinfo : EIATTR_REGCOUNT
	.align		4
.L_47:
        /*0120*/ 	.byte	0x04, 0x2f
        /*0122*/ 	.short	(.L_49 - .L_48)
	.align		4
.L_48:
        /*0124*/ 	.word	index@(buff_averages_many_series_one_param_tiled2d_f32_sx128_ty2)
        /*0128*/ 	.word	0x00000016


	//----- nvinfo : EIATTR_FRAME_SIZE
	.align		4
.L_49:
        /*012c*/ 	.byte	0x04, 0x11
        /*012e*/ 	.short	(.L_51 - .L_50)
	.align		4
.L_50:
        /*0130*/ 	.word	index@($__internal_2_$__cuda_sm20_rcp_rn_f32_slowpath)
        /*0134*/ 	.word	0x00000000


	//----- nvinfo : EIATTR_FRAME_SIZE
	.align		4
.L_51:
        /*0138*/ 	.byte	0x04, 0x11
        /*013a*/ 	.short	(.L_53 - .L_52)
	.align		4
.L_52:
        /*013c*/ 	.word	index@(buff_averages_many_series_one_param_tiled2d_f32_sx128_ty2)
        /*0140*/ 	.word	0x00000000


	//----- nvinfo : EIATTR_REGCOUNT
	.align		4
.L_53:
        /*0144*/ 	.byte	0x04, 0x2f
        /*0146*/ 	.short	(.L_55 - .L_54)
	.align		4
.L_54:
        /*0148*/ 	.word	index@(buff_averages_batch_prefix_exp2_f32)
        /*014c*/ 	.word	0x00000020


	//----- nvinfo : EIATTR_FRAME_SIZE
	.align		4
.L_55:
        /*0150*/ 	.byte	0x04, 0x11
        /*0152*/ 	.short	(.L_57 - .L_56)
	.align		4
.L_56:
        /*0154*/ 	.word	index@($__internal_1_$__cuda_sm20_rcp_rn_f32_slowpath)
        /*0158*/ 	.word	0x00000000


	//----- nvinfo : EIATTR_FRAME_SIZE
	.align		4
.L_57:
        /*015c*/ 	.byte	0x04, 0x11
        /*015e*/ 	.short	(.L_59 - .L_58)
	.align		4
.L_58:
        /*0160*/ 	.word	index@(buff_averages_batch_prefix_exp2_f32)
        /*0164*/ 	.word	0x00000000


	//----- nvinfo : EIATTR_REGCOUNT
	.align		4
.L_59:
        /*0168*/ 	.byte	0x04, 0x2f
        /*016a*/ 	.short	(.L_61 - .L_60)
	.align		4
.L_60:
        /*016c*/ 	.word	index@(buff_averages_many_series_one_param_exp2_f32)
        /*0170*/ 	.word	0x00000020


	//----- nvinfo : EIATTR_FRAME_SIZE
	.align		4
.L_61:
        /*0174*/ 	.byte	0x04, 0x11
        /*0176*/ 	.short	(.L_63 - .L_62)
	.align		4
.L_62:
        /*0178*/ 	.word	index@($__internal_0_$__cuda_sm20_rcp_rn_f32_slowpath)
        /*017c*/ 	.word	0x00000000


	//----- nvinfo : EIATTR_FRAME_SIZE
	.align		4
.L_63:
        /*0180*/ 	.byte	0x04, 0x11
        /*0182*/ 	.short	(.L_65 - .L_64)
	.align		4
.L_64:
        /*0184*/ 	.word	index@(buff_averages_many_series_one_param_exp2_f32)
        /*0188*/ 	.word	0x00000000


	//----- nvinfo : EIATTR_MIN_STACK_SIZE
	.align		4
.L_65:
        /*018c*/ 	.byte	0x04, 0x12
        /*018e*/ 	.short	(.L_67 - .L_66)
	.align		4
.L_66:
        /*0190*/ 	.word	index@(buff_averages_many_series_one_param_exp2_f32)
        /*0194*/ 	.word	0x00000000


	//----- nvinfo : EIATTR_MIN_STACK_SIZE
	.align		4
.L_67:
        /*0198*/ 	.byte	0x04, 0x12
        /*019a*/ 	.short	(.L_69 - .L_68)
	.align		4
.L_68:
        /*019c*/ 	.word	index@(buff_averages_batch_prefix_exp2_f32)
        /*01a0*/ 	.word	0x00000000


	//----- nvinfo : EIATTR_MIN_STACK_SIZE
	.align		4
.L_69:
        /*01a4*/ 	.byte	0x04, 0x12
        /*01a6*/ 	.short	(.L_71 - .L_70)
	.align		4
.L_70:
        /*01a8*/ 	.word	index@(buff_averages_many_series_one_param_tiled2d_f32_sx128_ty2)
        /*01ac*/ 	.word	0x00000000


	//----- nvinfo : EIATTR_MIN_STACK_SIZE
	.align		4
.L_71:
        /*01b0*/ 	.byte	0x04, 0x12
        /*01b2*/ 	.short	(.L_73 - .L_72)
	.align		4
.L_72:
        /*01b4*/ 	.word	index@(buff_averages_many_series_one_param_tiled2d_f32_sx128_ty1)
        /*01b8*/ 	.word	0x00000000


	//----- nvinfo : EIATTR_MIN_STACK_SIZE
	.align		4
.L_73:
        /*01bc*/ 	.byte	0x04, 0x12
        /*01be*/ 	.short	(.L_75 - .L_74)
	.align		4
.L_74:
        /*01c0*/ 	.word	index@(buff_averages_many_series_one_param_tiled2d_f32_tx128_ty4)
        /*01c4*/ 	.word	0x00000000


	//----- nvinfo : EIATTR_MIN_STACK_SIZE
	.align		4
.L_75:
        /*01c8*/ 	.byte	0x04, 0x12
        /*01ca*/ 	.short	(.L_77 - .L_76)
	.align		4
.L_76:
        /*01cc*/ 	.word	index@(buff_averages_many_series_one_param_tiled2d_f32_tx128_ty2)
        /*01d0*/ 	.word	0x00000000


	//----- nvinfo : EIATTR_MIN_STACK_SIZE
	.align		4
.L_77:
        /*01d4*/ 	.byte	0x04, 0x12
        /*01d6*/ 	.short	(.L_79 - .L_78)
	.align		4
.L_78:
        /*01d8*/ 	.word	index@(buff_averages_many_series_one_param_f32)
        /*01dc*/ 	.word	0x00000000


	//----- nvinfo : EIATTR_MIN_STACK_SIZE
	.align		4
.L_79:
        /*01e0*/ 	.byte	0x04, 0x12
        /*01e2*/ 	.short	(.L_81 - .L_80)
	.align		4
.L_80:
        /*01e4*/ 	.word	index@(buff_averages_batch_prefix_tiled_f32_tile512)
        /*01e8*/ 	.word	0x00000000


	//----- nvinfo : EIATTR_MIN_STACK_SIZE
	.align		4
.L_81:
        /*01ec*/ 	.byte	0x04, 0x12
        /*01ee*/ 	.short	(.L_83 - .L_82)
	.align		4
.L_82:
        /*01f0*/ 	.word	index@(buff_averages_batch_prefix_tiled_f32_tile256)
        /*01f4*/ 	.word	0x00000000


	//----- nvinfo : EIATTR_MIN_STACK_SIZE
	.align		4
.L_83:
        /*01f8*/ 	.byte	0x04, 0x12
        /*01fa*/ 	.short	(.L_85 - .L_84)
	.align		4
.L_84:
        /*01fc*/ 	.word	index@(buff_averages_batch_prefix_tiled_f32_tile128)
        /*0200*/ 	.word	0x00000000


	//----- nvinfo : EIATTR_MIN_STACK_SIZE
	.align		4
.L_85:
        /*0204*/ 	.byte	0x04, 0x12
        /*0206*/ 	.short	(.L_87 - .L_86)
	.align		4
.L_86:
        /*0208*/ 	.word	index@(buff_averages_batch_prefix_f32)
        /*020c*/ 	.word	0x00000000
.L_87:


//--------------------- .nv.compat                --------------------------
	.section	.nv.compat,"",@"SHT_CUDA_COMPAT_INFO"
	.align	4
        /*0000*/ 	.byte	0x02, 0x09, 0x00, 0x00, 0x02, 0x02, 0x01, 0x00, 0x02, 0x05, 0x05, 0x00, 0x03, 0x07, 0x01, 0x01
        /*0010*/ 	.byte	0x02, 0x03, 0x00, 0x00, 0x02, 0x06, 0x01, 0x00, 0x04, 0x0b, 0x08, 0x00, 0x09, 0x00, 0x00, 0x00
        /*0020*/ 	.byte	0x00, 0x00, 0x00, 0x00


//--------------------- .nv.info.buff_averages_many_series_one_param_exp2_f32 --------------------------
	.section	.nv.info.buff_averages_many_series_one_param_exp2_f32,"",@"SHT_CUDA_INFO"
	.sectionflags	@""
	.align	4


	//----- nvinfo : EIATTR_CUDA_API_VERSION
	.align		4
        /*0000*/ 	.byte	0x04, 0x37
        /*0002*/ 	.short	(.L_89 - .L_88)
.L_88:
        /*0004*/ 	.word	0x00000082


	//----- nvinfo : EIATTR_KPARAM_INFO
	.align		4
.L_89:
        /*0008*/ 	.byte	0x04, 0x17
        /*000a*/ 	.short	(.L_91 - .L_90)
.L_90:
        /*000c*/ 	.word	0x00000000
        /*0010*/ 	.short	0x000a
        /*0012*/ 	.short	0x0040
        /*0014*/ 	.byte	0x00, 0xf5, 0x21, 0x00


	//----- nvinfo : EIATTR_KPARAM_INFO
	.align		4
.L_91:
        /*0018*/ 	.byte	0x04, 0x17
        /*001a*/ 	.short	(.L_93 - .L_92)
.L_92:
        /*001c*/ 	.word	0x00000000
        /*0020*/ 	.short	0x0009
        /*0022*/ 	.short	0x0038
        /*0024*/ 	.byte	0x00, 0xf5, 0x21, 0x00


	//----- nvinfo : EIATTR_KPARAM_INFO
	.align		4
.L_93:
        /*0028*/ 	.byte	0x04, 0x17
        /*002a*/ 	.short	(.L_95 - .L_94)
.L_94:
        /*002c*/ 	.word	0x00000000
        /*0030*/ 	.short	0x0008
        /*0032*/ 	.short	0x0030
        /*0034*/ 	.byte	0x00, 0xf5, 0x21, 0x00


	//----- nvinfo : EIATTR_KPARAM_INFO
	.align		4
.L_95:
        /*0038*/ 	.byte	0x04, 0x17
        /*003a*/ 	.short	(.L_97 - .L_96)
.L_96:
        /*003c*/ 	.word	0x00000000
        /*0040*/ 	.short	0x0007
        /*0042*/ 	.short	0x002c
        /*0044*/ 	.byte	0x00, 0xf0, 0x11, 0x00


	//----- nvinfo : EIATTR_KPARAM_INFO
	.align		4
.L_97:
        /*0048*/ 	.byte	0x04, 0x17
        /*004a*/ 	.short	(.L_99 - .L_98)
.L_98:
        /*004c*/ 	.word	0x00000000
        /*0050*/ 	.short	0x0006
        /*0052*/ 	.short	0x0028
        /*0054*/ 	.byte	0x00, 0xf0, 0x11, 0x00


	//----- nvinfo : EIATTR_KPARAM_INFO
	.align		4
.L_99:
        /*0058*/ 	.byte	0x04, 0x17
        /*005a*/ 	.short	(.L_101 - .L_100)
.L_100:
        /*005c*/ 	.word	0x00000000
        /*0060*/ 	.short	0x0005
        /*0062*/ 	.short	0x0024
        /*0064*/ 	.byte	0x00, 0xf0, 0x11, 0x00


	//----- nvinfo : EIATTR_KPARAM_INFO
	.align		4
.L_101:
        /*0068*/ 	.byte	0x04, 0x17
        /*006a*/ 	.short	(.L_103 - .L_102)
.L_102:
        /*006c*/ 	.word	0x00000000
        /*0070*/ 	.short	0x0004
        /*0072*/ 	.short	0x0020
        /*0074*/ 	.byte	0x00, 0xf0, 0x11, 0x00


	//----- nvinfo : EIATTR_KPARAM_INFO
	.align		4
.L_103:
        /*0078*/ 	.byte	0x04, 0x17
        /*007a*/ 	.short	(.L_105 - .L_104)
.L_104:
        /*007c*/ 	.word	0x00000000
        /*0080*/ 	.short	0x0003
        /*0082*/ 	.short	0x0018
        /*0084*/ 	.byte	0x00, 0xf5, 0x21, 0x00


	//----- nvinfo : EIATTR_KPARAM_INFO
	.align		4
.L_105:
        /*0088*/ 	.byte	0x04, 0x17
        /*008a*/ 	.short	(.L_107 - .L_106)
.L_106:
        /*008c*/ 	.word	0x00000000
        /*0090*/ 	.short	0x0002
        /*0092*/ 	.short	0x0010
        /*0094*/ 	.byte	0x00, 0xf5, 0x21, 0x00


	//----- nvinfo : EIATTR_KPARAM_INFO
	.align		4
.L_107:
        /*0098*/ 	.byte	0x04, 0x17
        /*009a*/ 	.short	(.L_109 - .L_108)
.L_108:
        /*009c*/ 	.word	0x00000000
        /*00a0*/ 	.short	0x0001
        /*00a2*/ 	.short	0x0008
        /*00a4*/ 	.byte	0x00, 0xf5, 0x21, 0x00


	//----- nvinfo : EIATTR_KPARAM_INFO
	.align		4
.L_109:
        /*00a8*/ 	.byte	0x04, 0x17
        /*00aa*/ 	.short	(.L_111 - .L_110)
.L_110:
        /*00ac*/ 	.word	0x00000000
        /*00b0*/ 	.short	0x0000
        /*00b2*/ 	.short	0x0000
        /*00b4*/ 	.byte	0x00, 0xf5, 0x21, 0x00


	//----- nvinfo : EIATTR_SPARSE_MMA_MASK
	.align		4
.L_111:
        /*00b8*/ 	.byte	0x03, 0x50
        /*00ba*/ 	.short	0x0000


	//----- nvinfo : EIATTR_MAXREG_COUNT
	.align		4
        /*00bc*/ 	.byte	0x03, 0x1b
        /*00be*/ 	.short	0x00ff


	//----- nvinfo : EIATTR_MERCURY_ISA_VERSION
	.align		4
        /*00c0*/ 	.byte	0x03, 0x5f
        /*00c2*/ 	.short	0x0101


	//----- nvinfo : EIATTR_VRC_CTA_INIT_COUNT
	.align		4
        /*00c4*/ 	.byte	0x02, 0x4a
	.zero		1
	.zero		1


	//----- nvinfo : EIATTR_EXIT_INSTR_OFFSETS
	.align		4
        /*00c8*/ 	.byte	0x04, 0x1c
        /*00ca*/ 	.short	(.L_113 - .L_112)


	//   ....[0]....
.L_112:
        /*00cc*/ 	.word	0x00000040


	//   ....[1]....
        /*00d0*/ 	.word	0x00000080


	//   ....[2]....
        /*00d4*/ 	.word	0x000000f0


	//   ....[3]....
        /*00d8*/ 	.word	0x00000c10


	//----- nvinfo : EIATTR_CRS_STACK_SIZE
	.align		4
.L_113:
        /*00dc*/ 	.byte	0x04, 0x1e
        /*00de*/ 	.short	(.L_115 - .L_114)
.L_114:
        /*00e0*/ 	.word	0x00000000


	//----- nvinfo : EIATTR_CBANK_PARAM_SIZE
	.align		4
.L_115:
        /*00e4*/ 	.byte	0x03, 0x19
        /*00e6*/ 	.short	0x0048


	//----- nvinfo : EIATTR_PARAM_CBANK
	.align		4
        /*00e8*/ 	.byte	0x04, 0x0a
        /*00ea*/ 	.short	(.L_117 - .L_116)
	.align		4
.L_116:
        /*00ec*/ 	.word	index@(.nv.constant0.buff_averages_many_series_one_param_exp2_f32)
        /*00f0*/ 	.short	0x0380
        /*00f2*/ 	.short	0x0048


	//----- nvinfo : EIATTR_SW_WAR
	.align		4
.L_117:
        /*00f4*/ 	.byte	0x04, 0x36
        /*00f6*/ 	.short	(.L_119 - .L_118)
.L_118:
        /*00f8*/ 	.word	0x00000008
.L_119:


//--------------------- .nv.info.buff_averages_batch_prefix_exp2_f32 --------------------------
	.section	.nv.info.buff_averages_batch_prefix_exp2_f32,"",@"SHT_CUDA_INFO"
	.sectionflags	@""
	.align	4


	//----- nvinfo : EIATTR_CUDA_API_VERSION
	.align		4
        /*0000*/ 	.byte	0x04, 0x37
        /*0002*/ 	.short	(.L_121 - .L_120)
.L_120:
        /*0004*/ 	.word	0x00000082


	//----- nvinfo : EIATTR_KPARAM_INFO
	.align		4
.L_121:
        /*0008*/ 	.byte	0x04, 0x17
        /*000a*/ 	.short	(.L_123 - .L_122)
.L_122:
        /*000c*/ 	.word	0x00000000
        /*0010*/ 	.short	0x000a
        /*0012*/ 	.short	0x0048
        /*0014*/ 	.byte	0x00, 0xf5, 0x21, 0x00


	//----- nvinfo : EIATTR_KPARAM_INFO
	.align		4
.L_123:
        /*0018*/ 	.byte	0x04, 0x17
        /*001a*/ 	.short	(.L_125 - .L_124)
.L_124:
        /*001c*/ 	.word	0x00000000
        /*0020*/ 	.short	0x0009
        /*0022*/ 	.short	0x0040
        /*0024*/ 	.byte	0x00, 0xf5, 0x21, 0x00


	//----- nvinfo : EIATTR_KPARAM_INFO
	.align		4
.L_125:
        /*0028*/ 	.byte	0x04, 0x17
        /*002a*/ 	.short	(.L_127 - .L_126)
.L_126:
        /*002c*/ 	.word	0x00000000
        /*0030*/ 	.short	0x0008
        /*0032*/ 	.short	0x0038
        /*0034*/ 	.byte	0x00, 0xf0, 0x11, 0x00


	//----- nvinfo : EIATTR_KPARAM_INFO
	.align		4
.L_127:
        /*0038*/ 	.byte	0x04, 0x17
        /*003a*/ 	.short	(.L_129 - .L_128)
.L_128:
        /*003c*/ 	.word	0x00000000
        /*0040*/ 	.short	0x0007
        /*0042*/ 	.short	0x0030
        /*0044*/ 	.byte	0x00, 0xf5, 0x21, 0x00


	//----- nvinfo : EIATTR_KPARAM_INFO
	.align		4
.L_129:
        /*0048*/ 	.byte	0x04, 0x17
        /*004a*/ 	.short	(.L_131 - .L_130)
.L_130:
        /*004c*/ 	.word	0x00000000
        /*0050*/ 	.short	0x0006
        /*0052*/ 	.short	0x0028
        /*0054*/ 	.byte	0x00, 0xf5, 0x21, 0x00


	//----- nvinfo : EIATTR_KPARAM_INFO
	.align		4
.L_131:
        /*0058*/ 	.byte	0x04, 0x17
        /*005a*/ 	.short	(.L_133 - .L_132)
.L_132:
        /*005c*/ 	.word	0x00000000
        /*0060*/ 	.short	0x0005
        /*0062*/ 	.short	0x0024
        /*0064*/ 	.byte	0x00, 0xf0, 0x11, 0x00


	//----- nvinfo : EIATTR_KPARAM_INFO
	.align		4
.L_133:
        /*0068*/ 	.byte	0x04, 0x17
        /*006a*/ 	.short	(.L_135 - .L_134)
.L_134:
        /*006c*/ 	.word	0x00000000
        /*0070*/ 	.short	0x0004
        /*0072*/ 	.short	0x0020
        /*0074*/ 	.byte	0x00, 0xf0, 0x11, 0x00


	//----- nvinfo : EIATTR_KPARAM_INFO
	.align		4
.L_135:
        /*0078*/ 	.byte	0x04, 0x17
        /*007a*/ 	.short	(.L_137 - .L_136)
.L_136:
        /*007c*/ 	.word	0x00000000
        /*0080*/ 	.short	0x0003
        /*0082*/ 	.short	0x0018
        /*0084*/ 	.byte	0x00, 0xf5, 0x21, 0x00


	//----- nvinfo : EIATTR_KPARAM_INFO
	.align		4
.L_137:
        /*0088*/ 	.byte	0x04, 0x17
        /*008a*/ 	.short	(.L_139 - .L_138)
.L_138:
        /*008c*/ 	.word	0x00000000
        /*0090*/ 	.short	0x0002
        /*0092*/ 	.short	0x0010
        /*0094*/ 	.byte	0x00, 0xf5, 0x21, 0x00


	//----- nvinfo : EIATTR_KPARAM_INFO
	.align		4
.L_139:
        /*0098*/ 	.byte	0x04, 0x17
        /*009a*/ 	.short	(.L_141 - .L_140)
.L_140:
        /*009c*/ 	.word	0x00000000
        /*00a0*/ 	.short	0x0001
        /*00a2*/ 	.short	0x0008
        /*00a4*/ 	.byte	0x00, 0xf5, 0x21, 0x00


	//----- nvinfo : EIATTR_KPARAM_INFO
	.align		4
.L_141:
        /*00a8*/ 	.byte	0x04, 0x17
        /*00aa*/ 	.short	(.L_143 - .L_142)
.L_142:
        /*00ac*/ 	.word	0x00000000
        /*00b0*/ 	.short	0x0000
        /*00b2*/ 	.short	0x0000
        /*00b4*/ 	.byte	0x00, 0xf5, 0x21, 0x00


	//----- nvinfo : EIATTR_SPARSE_MMA_MASK
	.align		4
.L_143:
        /*00b8*/ 	.byte	0x03, 0x50
        /*00ba*/ 	.short	0x0000


	//----- nvinfo : EIATTR_MAXREG_COUNT
	.align		4
        /*00bc*/ 	.byte	0x03, 0x1b
        /*00be*/ 	.short	0x00ff


	//----- nvinfo : EIATTR_MERCURY_ISA_VERSION
	.align		4
        /*00c0*/ 	.byte	0x03, 0x5f
        /*00c2*/ 	.short	0x0101


	//----- nvinfo : EIATTR_VRC_CTA_INIT_COUNT
	.align		4
        /*00c4*/ 	.byte	0x02, 0x4a
	.zero		1
	.zero		1


	//----- nvinfo : EIATTR_EXIT_INSTR_OFFSETS
	.align		4
        /*00c8*/ 	.byte	0x04, 0x1c
        /*00ca*/ 	.short	(.L_145 - .L_144)


	//   ....[0]....
.L_144:
        /*00cc*/ 	.word	0x00000040


	//   ....[1]....
        /*00d0*/ 	.word	0x000000e0


	//   ....[2]....
        /*00d4*/ 	.word	0x00000150


	//   ....[3]....
        /*00d8*/ 	.word	0x00000b80


	//----- nvinfo : EIATTR_CRS_STACK_SIZE
	.align		4
.L_145:
        /*00dc*/ 	.byte	0x04, 0x1e
        /*00de*/ 	.short	(.L_147 - .L_146)
.L_146:
        /*00e0*/ 	.word	0x00000000


	//----- nvinfo : EIATTR_CBANK_PARAM_SIZE
	.align		4
.L_147:
        /*00e4*/ 	.byte	0x03, 0x19
        /*00e6*/ 	.short	0x0050


	//----- nvinfo : EIATTR_PARAM_CBANK
	.align		4
        /*00e8*/ 	.byte	0x04, 0x0a
        /*00ea*/ 	.short	(.L_149 - .L_148)
	.align		4
.L_148:
        /*00ec*/ 	.word	index@(.nv.constant0.buff_averages_batch_prefix_exp2_f32)
        /*00f0*/ 	.short	0x0380
        /*00f2*/ 	.short	0x0050


	//----- nvinfo : EIATTR_SW_WAR
	.align		4
.L_149:
        /*00f4*/ 	.byte	0x04, 0x36
        /*00f6*/ 	.short	(.L_151 - .L_150)
.L_150:
        /*00f8*/ 	.word	0x00000008
.L_151:


//--------------------- .nv.info.buff_averages_many_series_one_param_tiled2d_f32_sx128_ty2 --------------------------
	.section	.nv.info.buff_averages_many_series_one_param_tiled2d_f32_sx128_ty2,"",@"SHT_CUDA_INFO"
	.sectionflags	@""
	.align	4


	//----- nvinfo : EIATTR_CUDA_API_VERSION
	.align		4
        /*0000*/ 	.byte	0x04, 0x37
        /*0002*/ 	.short	(.L_153 - .L_152)
.L_152:
        /*0004*/ 	.word	0x00000082


	//----- nvinfo : EIATTR_KPARAM_INFO
	.align		4
.L_153:
        /*0008*/ 	.byte	0x04, 0x17
        /*000a*/ 	.short	(.L_155 - .L_154)
.L_154:
        /*000c*/ 	.word	0x00000000
        /*0010*/ 	.short	0x0008
        /*0012*/ 	.short	0x0030
        /*0014*/ 	.byte	0x00, 0xf5, 0x21, 0x00


	//----- nvinfo : EIATTR_KPARAM_INFO
	.align		4
.L_155:
        /*0018*/ 	.byte	0x04, 0x17
        /*001a*/ 	.short	(.L_157 - .L_156)
.L_156:
        /*001c*/ 	.word	0x00000000
        /*0020*/ 	.short	0x0007
        /*0022*/ 	.short	0x0028
        /*0024*/ 	.byte	0x00, 0xf5, 0x21, 0x00


	//----- nvinfo : EIATTR_KPARAM_INFO
	.align		4
.L_157:
        /*0028*/ 	.byte	0x04, 0x17
        /*002a*/ 	.short	(.L_159 - .L_158)
.L_158:
        /*002c*/ 	.word	0x00000000
        /*0030*/ 	.short	0x0006
        /*0032*/ 	.short	0x0020
        /*0034*/ 	.byte	0x00, 0xf5, 0x21, 0x00


	//----- nvinfo : EIATTR_KPARAM_INFO
	.align		4
.L_159:
        /*0038*/ 	.byte	0x04, 0x17
        /*003a*/ 	.short	(.L_161 - .L_160)
.L_160:
        /*003c*/ 	.word	0x00000000
        /*0040*/ 	.short	0x0005
        /*0042*/ 	.short	0x001c
        /*0044*/ 	.byte	0x00, 0xf0, 0x11, 0x00


	//----- nvinfo : EIATTR_KPARAM_INFO
	.align		4
.L_161:
        /*0048*/ 	.byte	0x04, 0x17
        /*004a*/ 	.short	(.L_163 - .L_162)
.L_162:
        /*004c*/ 	.word	0x00000000
        /*0050*/ 	.short	0x0004
        /*0052*/ 	.short	0x0018
        /*0054*/ 	.byte	0x00, 0xf0, 0x11, 0x00


	//----- nvinfo : EIATTR_KPARAM_INFO
	.align		4
.L_163:
        /*0058*/ 	.byte	0x04, 0x17
        /*005a*/ 	.short	(.L_165 - .L_164)
.L_164:
        /*005c*/ 	.word	0x00000000
        /*0060*/ 	.short	0x0003
        /*0062*/ 	.short	0x0014
        /*0064*/ 	.byte	0x00, 0xf0, 0x11, 0x00


	//----- nvinfo : EIATTR_KPARAM_INFO
	.align		4
.L_165:
        /*0068*/ 	.byte	0x04, 0x17
        /*006a*/ 	.short	(.L_167 - .L_166)
.L_166:
        /*006c*/ 	.word	0x00000000
        /*0070*/ 	.short	0x0002
        /*0072*/ 	.short	0x0010
        /*0074*/ 	.byte	0x00, 0xf0, 0x11, 0x00


	//----- nvinfo : EIATTR_KPARAM_INFO
	.align		4
.L_167:
        /*0078*/ 	.byte	0x04, 0x17
        /*007a*/ 	.short	(.L_169 - .L_168)
.L_168:
        /*007c*/ 	.word	0x00000000
        /*0080*/ 	.short	0x0001
        /*0082*/ 	.short	0x0008
        /*0084*/ 	.byte	0x00, 0xf5, 0x21, 0x00


	//----- nvinfo : EIATTR_KPARAM_INFO
	.align		4
.L_169:
        /*0088*/ 	.byte	0x04, 0x17
        /*008a*/ 	.short	(.L_171 - .L_170)
.L_170:
        /*008c*/ 	.word	0x00000000
        /*0090*/ 	.short	0x0000
        /*0092*/ 	.short	0x0000
        /*0094*/ 	.byte	0x00, 0xf5, 0x21, 0x00


	//----- nvinfo : EIATTR_SPARSE_MMA_MASK
	.align		4
.L_171:
        /*0098*/ 	.byte	0x03, 0x50
        /*009a*/ 	.short	0x0000


	//----- nvinfo : EIATTR_MAXREG_COUNT
	.align		4
        /*009c*/ 	.byte	0x03, 0x1b
        /*009e*/ 	.short	0x00ff


	//----- nvinfo : EIATTR_MERCURY_ISA_VERSION
	.align		4
        /*00a0*/ 	.byte	0x03, 0x5f
        /*00a2*/ 	.short	0x0101


	//----- nvinfo : EIATTR_VRC_CTA_INIT_COUNT
	.align		4
        /*00a4*/ 	.byte	0x02, 0x4a
	.zero		1
	.zero		1


	//----- nvinfo : EIATTR_EXIT_INSTR_OFFSETS
	.align		4
        /*00a8*/ 	.byte	0x04, 0x1c
        /*00aa*/ 	.short	(.L_173 - .L_172)


	//   ....[0]....
.L_172:
        /*00ac*/ 	.word	0x00000040


	//   ....[1]....
        /*00b0*/ 	.word	0x000000a0


	//   ....[2]....
        /*00b4*/ 	.word	0x00000100


	//   ....[3]....
        /*00b8*/ 	.word	0x000001f0


	//   ....[4]....
        /*00bc*/ 	.word	0x000006e0


	//----- nvinfo : EIATTR_CRS_STACK_SIZE
	.align		4
.L_173:
        /*00c0*/ 	.byte	0x04, 0x1e
        /*00c2*/ 	.short	(.L_175 - .L_174)
.L_174:
        /*00c4*/ 	.word	0x00000000


	//----- nvinfo : EIATTR_CBANK_PARAM_SIZE
	.align		4
.L_175:
        /*00c8*/ 	.byte	0x03, 0x19
        /*00ca*/ 	.short	0x0038


	//----- nvinfo : EIATTR_PARAM_CBANK
	.align		4
        /*00cc*/ 	.byte	0x04, 0x0a
        /*00ce*/ 	.short	(.L_177 - .L_176)
	.align		4
.L_176:
        /*00d0*/ 	.word	index@(.nv.constant0.buff_averages_many_series_one_param_tiled2d_f32_sx128_ty2)
        /*00d4*/ 	.short	0x0380
        /*00d6*/ 	.short	0x0038


	//----- nvinfo : EIATTR_SW_WAR
	.align		4
.L_177:
        /*00d8*/ 	.byte	0x04, 0x36
        /*00da*/ 	.short	(.L_179 - .L_178)
.L_178:
        /*00dc*/ 	.word	0x00000008
.L_179:


//--------------------- .nv.info.buff_averages_many_series_one_param_tiled2d_f32_sx128_ty1 --------------------------
	.section	.nv.info.buff_averages_many_series_one_param_tiled2d_f32_sx128_ty1,"",@"SHT_CUDA_INFO"
	.sectionflags	@""
	.align	4


	//----- nvinfo : EIATTR_CUDA_API_VERSION
	.align		4
        /*0000*/ 	.byte	0x04, 0x37
        /*0002*/ 	.short	(.L_181 - .L_180)
.L_180:
        /*0004*/ 	.word	0x00000082


	//----- nvinfo : EIATTR_KPARAM_INFO
	.align		4
.L_181:
        /*0008*/ 	.byte	0x04, 0x17
        /*000a*/ 	.short	(.L_183 - .L_182)
.L_182:
        /*000c*/ 	.word	0x00000000
        /*0010*/ 	.short	0x0008
        /*0012*/ 	.short	0x0030
        /*0014*/ 	.byte	0x00, 0xf5, 0x21, 0x00


	//----- nvinfo : EIATTR_KPARAM_INFO
	.align		4
.L_183:
        /*0018*/ 	.byte	0x04, 0x17
        /*001a*/ 	.short	(.L_185 - .L_184)
.L_184:
        /*001c*/ 	.word	0x00000000
        /*0020*/ 	.short	0x0007
        /*0022*/ 	.short	0x0028
        /*0024*/ 	.byte	0x00, 0xf5, 0x21, 0x00


	//----- nvinfo : EIATTR_KPARAM_INFO
	.align		4
.L_185:
        /*0028*/ 	.byte	0x04, 0x17
        /*002a*/ 	.short	(.L_187 - .L_186)
.L_186:
        /*002c*/ 	.word	0x00000000
        /*0030*/ 	.short	0x0006
        /*0032*/ 	.short	0x0020
        /*0034*/ 	.byte	0x00, 0xf5, 0x21, 0x00


	//----- nvinfo : EIATTR_KPARAM_INFO
	.align		4
.L_187:
        /*0038*/ 	.byte	0x04, 0x17
        /*003a*/ 	.short	(.L_189 - .L_188)
.L_188:
        /*003c*/ 	.word	0x00000000
        /*0040*/ 	.short	0x0005
        /*0042*/ 	.short	0x001c
        /*0044*/ 	.byte	0x00, 0xf0, 0x11, 0x00


	//----- nvinfo : EIATTR_KPARAM_INFO
	.align		4
.L_189:
        /*0048*/ 	.byte	0x04, 0x17
        /*004a*/ 	.short	(.L_191 - .L_190)
.L_190:
        /*004c*/ 	.word	0x00000000
        /*0050*/ 	.short	0x0004
        /*0052*/ 	.short	0x0018
        /*0054*/ 	.byte	0x00, 0xf0, 0x11, 0x00


	//----- nvinfo : EIATTR_KPARAM_INFO
	.align		4
.L_191:
        /*0058*/ 	.byte	0x04, 0x17
        /*005a*/ 	.short	(.L_193 - .L_192)
.L_192:
        /*005c*/ 	.word	0x00000000
        /*0060*/ 	.short	0x0003
        /*0062*/ 	.short	0x0014
        /*0064*/ 	.byte	0x00, 0xf0, 0x11, 0x00


	//----- nvinfo : EIATTR_KPARAM_INFO
	.align		4
.L_193:
        /*0068*/ 	.byte	0x04, 0x17
        /*006a*/ 	.short	(.L_195 - .L_194)
.L_194:
        /*006c*/ 	.word	0x00000000
        /*0070*/ 	.short	0x0002
        /*0072*/ 	.short	0x0010
        /*0074*/ 	.byte	0x00, 0xf0, 0x11, 0x00


	//----- nvinfo : EIATTR_KPARAM_INFO
	.align		4
.L_195:
        /*0078*/ 	.byte	0x04, 0x17
        /*007a*/ 	.short	(.L_197 - .L_196)
.L_196:
        /*007c*/ 	.word	0x00000000
        /*0080*/ 	.short	0x0001
        /*0082*/ 	.short	0x0008
        /*0084*/ 	.byte	0x00, 0xf5, 0x21, 0x00


	//----- nvinfo : EIATTR_KPARAM_INFO
	.align		4
.L_197:
        /*0088*/ 	.byte	0x04, 0x17
        /*008a*/ 	.short	(.L_199 - .L_198)
.L_198:
        /*008c*/ 	.word	0x00000000
        /*0090*/ 	.short	0x0000
        /*0092*/ 	.short	0x0000
        /*0094*/ 	.byte	0x00, 0xf5, 0x21, 0x00


	//----- nvinfo : EIATTR_SPARSE_MMA_MASK
	.align		4
.L_199:
        /*0098*/ 	.byte	0x03, 0x50
        /*009a*/ 	.short	0x0000


	//----- nvinfo : EIATTR_MAXREG_COUNT
	.align		4
        /*009c*/ 	.byte	0x03, 0x1b
        /*009e*/ 	.short	0x00ff


	//----- nvinfo : EIATTR_MERCURY_ISA_VERSION
	.align		4
        /*00a0*/ 	.byte	0x03, 0x5f
        /*00a2*/ 	.short	0x0101


	//----- nvinfo : EIATTR_VRC_CTA_INIT_COUNT
	.align		4
        /*00a4*/ 	.byte	0x02, 0x4a
	.zero		1
	.zero		1


	//----- nvinfo : EIATTR_EXIT_INSTR_OFFSETS
	.align		4
        /*00a8*/ 	.byte	0x04, 0x1c
        /*00aa*/ 	.short	(.L_201 - .L_200)


	//   ....[0]....
.L_200:
        /*00ac*/ 	.word	0x00000040


	//   ....[1]....
        /*00b0*/ 	.word	0x000000a0


	//   ....[2]....
        /*00b4*/ 	.word	0x00000100


	//   ....[3]....
        /*00b8*/ 	.word	0x000001f0


	//   ....[4]....
        /*00bc*/ 	.word	0x000006e0


	//----- nvinfo : EIATTR_CRS_STACK_SIZE
	.align		4
.L_201:
        /*00c0*/ 	.byte	0x04, 0x1e
        /*00c2*/ 	.short	(.L_203 - .L_202)
.L_202:
        /*00c4*/ 	.word	0x00000000


	//----- nvinfo : EIATTR_CBANK_PARAM_SIZE
	.align		4
.L_203:
        /*00c8*/ 	.byte	0x03, 0x19
        /*00ca*/ 	.short	0x0038


	//----- nvinfo : EIATTR_PARAM_CBANK
	.align		4
        /*00cc*/ 	.byte	0x04, 0x0a
        /*00ce*/ 	.short	(.L_205 - .L_204)
	.align		4
.L_204:
        /*00d0*/ 	.word	index@(.nv.constant0.buff_averages_many_series_one_param_tiled2d_f32_sx128_ty1)
        /*00d4*/ 	.short	0x0380
        /*00d6*/ 	.short	0x0038


	//----- nvinfo : EIATTR_SW_WAR
	.align		4
.L_205:
        /*00d8*/ 	.byte	0x04, 0x36
        /*00da*/ 	.short	(.L_207 - .L_206)
.L_206:
        /*00dc*/ 	.word	0x00000008
.L_207:


//--------------------- .nv.info.buff_averages_many_series_one_param_tiled2d_f32_tx128_ty4 --------------------------
	.section	.nv.info.buff_averages_many_series_one_param_tiled2d_f32_tx128_ty4,"",@"SHT_CUDA_INFO"
	.sectionflags	@""
	.align	4


	//----- nvinfo : EIATTR_CUDA_API_VERSION
	.align		4
        /*0000*/ 	.byte	0x04, 0x37
        /*0002*/ 	.short	(.L_209 - .L_208)
.L_208:
        /*0004*/ 	.word	0x00000082


	//----- nvinfo : EIATTR_KPARAM_INFO
	.align		4
.L_209:
        /*0008*/ 	.byte	0x04, 0x17
        /*000a*/ 	.short	(.L_211 - .L_210)
.L_210:
        /*000c*/ 	.word	0x00000000
        /*0010*/ 	.short	0x0008
        /*0012*/ 	.short	0x0030
        /*0014*/ 	.byte	0x00, 0xf5, 0x21, 0x00


	//----- nvinfo : EIATTR_KPARAM_INFO
	.align		4
.L_211:
        /*0018*/ 	.byte	0x04, 0x17
        /*001a*/ 	.short	(.L_213 - .L_212)
.L_212:
        /*001c*/ 	.word	0x00000000
        /*0020*/ 	.short	0x0007
        /*0022*/ 	.short	0x0028
        /*0024*/ 	.byte	0x00, 0xf5, 0x21, 0x00


	//----- nvinfo : EIATTR_KPARAM_INFO
	.align		4
.L_213:
        /*0028*/ 	.byte	0x04, 0x17
        /*002a*/ 	.short	(.L_215 - .L_214)
.L_214:
        /*002c*/ 	.word	0x00000000
        /*0030*/ 	.short	0x0006
        /*0032*/ 	.short	0x0020
        /*0034*/ 	.byte	0x00, 0xf5, 0x21, 0x00


	//----- nvinfo : EIATTR_KPARAM_INFO
	.align		4
.L_215:
        /*0038*/ 	.byte	0x04, 0x17
        /*003a*/ 	.short	(.L_217 - .L_216)
.L_216:
        /*003c*/ 	.word	0x00000000
        /*0040*/ 	.short	0x0005
        /*0042*/ 	.short	0x001c
        /*0044*/ 	.byte	0x00, 0xf0, 0x11, 0x00


	//----- nvinfo : EIATTR_KPARAM_INFO
	.align		4
.L_217:
        /*0048*/ 	.byte	0x04, 0x17
        /*004a*/ 	.short	(.L_219 - .L_218)
.L_218:
        /*004c*/ 	.word	0x00000000
        /*0050*/ 	.short	0x0004
        /*0052*/ 	.short	0x0018
        /*0054*/ 	.byte	0x00, 0xf0, 0x11, 0x00


	//----- nvinfo : EIATTR_KPARAM_INFO
	.align		4
.L_219:
        /*0058*/ 	.byte	0x04, 0x17
        /*005a*/ 	.short	(.L_221 - .L_220)
.L_220:
        /*005c*/ 	.word	0x00000000
        /*0060*/ 	.short	0x0003
        /*0062*/ 	.short	0x0014
        /*0064*/ 	.byte	0x00, 0xf0, 0x11, 0x00


	//----- nvinfo : EIATTR_KPARAM_INFO
	.align		4
.L_221:
        /*0068*/ 	.byte	0x04, 0x17
        /*006a*/ 	.short	(.L_223 - .L_222)
.L_222:
        /*006c*/ 	.word	0x00000000
        /*0070*/ 	.short	0x0002
        /*0072*/ 	.short	0x0010
        /*0074*/ 	.byte	0x00, 0xf0, 0x11, 0x00


	//----- nvinfo : EIATTR_KPARAM_INFO
	.align		4
.L_223:
        /*0078*/ 	.byte	0x04, 0x17
        /*007a*/ 	.short	(.L_225 - .L_224)
.L_224:
        /*007c*/ 	.word	0x00000000
        /*0080*/ 	.short	0x0001
        /*0082*/ 	.short	0x0008
        /*0084*/ 	.byte	0x00, 0xf5, 0x21, 0x00


	//----- nvinfo : EIATTR_KPARAM_INFO
	.align		4
.L_225:
        /*0088*/ 	.byte	0x04, 0x17
        /*008a*/ 	.short	(.L_227 - .L_226)
.L_226:
        /*008c*/ 	.word	0x00000000
        /*0090*/ 	.short	0x0000
        /*0092*/ 	.short	0x0000
        /*0094*/ 	.byte	0x00, 0xf5, 0x21, 0x00


	//----- nvinfo : EIATTR_SPARSE_MMA_MASK
	.align		4
.L_227:
        /*0098*/ 	.byte	0x03, 0x50
        /*009a*/ 	.short	0x0000


	//----- nvinfo : EIATTR_MAXREG_COUNT
	.align		4
        /*009c*/ 	.byte	0x03, 0x1b
        /*009e*/ 	.short	0x00ff


	//----- nvinfo : EIATTR_MERCURY_ISA_VERSION
	.align		4
        /*00a0*/ 	.byte	0x03, 0x5f
        /*00a2*/ 	.short	0x0101


	//----- nvinfo : EIATTR_VRC_CTA_INIT_COUNT
	.align		4
        /*00a4*/ 	.byte	0x02, 0x4a
	.zero		1
	.zero		1


	//----- nvinfo : EIATTR_EXIT_INSTR_OFFSETS
	.align		4
        /*00a8*/ 	.byte	0x04, 0x1c
        /*00aa*/ 	.short	(.L_229 - .L_228)


	//   ....[0]....
.L_228:
        /*00ac*/ 	.word	0x00000060


	//   ....[1]....
        /*00b0*/ 	.word	0x000000a0


	//   ....[2]....
        /*00b4*/ 	.word	0x00000100


	//   ....[3]....
        /*00b8*/ 	.word	0x000001f0


	//   ....[4]....
        /*00bc*/ 	.word	0x000006e0


	//----- nvinfo : EIATTR_CRS_STACK_SIZE
	.align		4
.L_229:
        /*00c0*/ 	.byte	0x04, 0x1e
        /*00c2*/ 	.short	(.L_231 - .L_230)
.L_230:
        /*00c4*/ 	.word	0x00000000


	//----- nvinfo : EIATTR_CBANK_PARAM_SIZE
	.align		4
.L_231:
        /*00c8*/ 	.byte	0x03, 0x19
        /*00ca*/ 	.short	0x0038


	//----- nvinfo : EIATTR_PARAM_CBANK
	.align		4
        /*00cc*/ 	.byte	0x04, 0x0a
        /*00ce*/ 	.short	(.L_233 - .L_232)
	.align		4
.L_232:
        /*00d0*/ 	.word	index@(.nv.constant0.buff_averages_many_series_one_param_tiled2d_f32_tx128_ty4)
        /*00d4*/ 	.short	0x0380
        /*00d6*/ 	.short	0x0038


	//----- nvinfo : EIATTR_SW_WAR
	.align		4
.L_233:
        /*00d8*/ 	.byte	0x04, 0x36
        /*00da*/ 	.short	(.L_235 - .L_234)
.L_234:
        /*00dc*/ 	.word	0x00000008
.L_235:


//--------------------- .nv.info.buff_averages_many_series_one_param_tiled2d_f32_tx128_ty2 --------------------------
	.section	.nv.info.buff_averages_many_series_one_param_tiled2d_f32_tx128_ty2,"",@"SHT_CUDA_INFO"
	.sectionflags	@""
	.align	4


	//----- nvinfo : EIATTR_CUDA_API_VERSION
	.align		4
        /*0000*/ 	.byte	0x04, 0x37
        /*0002*/ 	.short	(.L_237 - .L_236)
.L_236:
        /*0004*/ 	.word	0x00000082


	//----- nvinfo : EIATTR_KPARAM_INFO
	.align		4
.L_237:
        /*0008*/ 	.byte	0x04, 0x17
        /*000a*/ 	.short	(.L_239 - .L_238)
.L_238:
        /*000c*/ 	.word	0x00000000
        /*0010*/ 	.short	0x0008
        /*0012*/ 	.short	0x0030
        /*0014*/ 	.byte	0x00, 0xf5, 0x21, 0x00


	//----- nvinfo : EIATTR_KPARAM_INFO
	.align		4
.L_239:
        /*0018*/ 	.byte	0x04, 0x17
        /*001a*/ 	.short	(.L_241 - .L_240)
.L_240:
        /*001c*/ 	.word	0x00000000
        /*0020*/ 	.short	0x0007
        /*0022*/ 	.short	0x0028
        /*0024*/ 	.byte	0x00, 0xf5, 0x21, 0x00


	//----- nvinfo : EIATTR_KPARAM_INFO
	.align		4
.L_241:
        /*0028*/ 	.byte	0x04, 0x17
        /*002a*/ 	.short	(.L_243 - .L_242)
.L_242:
        /*002c*/ 	.word	0x00000000
        /*0030*/ 	.short	0x0006
        /*0032*/ 	.short	0x0020
        /*0034*/ 	.byte	0x00, 0xf5, 0x21, 0x00


	//----- nvinfo : EIATTR_KPARAM_INFO
	.align		4
.L_243:
        /*0038*/ 	.byte	0x04, 0x17
        /*003a*/ 	.short	(.L_245 - .L_244)
.L_244:
        /*003c*/ 	.word	0x00000000
        /*0040*/ 	.short	0x0005
        /*0042*/ 	.short	0x001c
        /*0044*/ 	.byte	0x00, 0xf0, 0x11, 0x00


	//----- nvinfo : EIATTR_KPARAM_INFO
	.align		4
.L_245:
        /*0048*/ 	.byte	0x04, 0x17
        /*004a*/ 	.short	(.L_247 - .L_246)
.L_246:
        /*004c*/ 	.word	0x00000000
        /*0050*/ 	.short	0x0004
        /*0052*/ 	.short	0x0018
        /*0054*/ 	.byte	0x00, 0xf0, 0x11, 0x00


	//----- nvinfo : EIATTR_KPARAM_INFO
	.align		4
.L_247:
        /*0058*/ 	.byte	0x04, 0x17
        /*005a*/ 	.short	(.L_249 - .L_248)
.L_248:
        /*005c*/ 	.word	0x00000000
        /*0060*/ 	.short	0x0003
        /*0062*/ 	.short	0x0014
        /*0064*/ 	.byte	0x00, 0xf0, 0x11, 0x00


	//----- nvinfo : EIATTR_KPARAM_INFO
	.align		4
.L_249:
        /*0068*/ 	.byte	0x04, 0x17
        /*006a*/ 	.short	(.L_251 - .L_250)
.L_250:
        /*006c*/ 	.word	0x00000000
        /*0070*/ 	.short	0x0002
        /*0072*/ 	.short	0x0010
        /*0074*/ 	.byte	0x00, 0xf0, 0x11, 0x00


	//----- nvinfo : EIATTR_KPARAM_INFO
	.align		4
.L_251:
        /*0078*/ 	.byte	0x04, 0x17
        /*007a*/ 	.short	(.L_253 - .L_252)
.L_252:
        /*007c*/ 	.word	0x00000000
        /*0080*/ 	.short	0x0001
        /*0082*/ 	.short	0x0008
        /*0084*/ 	.byte	0x00, 0xf5, 0x21, 0x00


	//----- nvinfo : EIATTR_KPARAM_INFO
	.align		4
.L_253:
        /*0088*/ 	.byte	0x04, 0x17
        /*008a*/ 	.short	(.L_255 - .L_254)
.L_254:
        /*008c*/ 	.word	0x00000000
        /*0090*/ 	.short	0x0000
        /*0092*/ 	.short	0x0000
        /*0094*/ 	.byte	0x00, 0xf5, 0x21, 0x00


	//----- nvinfo : EIATTR_SPARSE_MMA_MASK
	.align		4
.L_255:
        /*0098*/ 	.byte	0x03, 0x50
        /*009a*/ 	.short	0x0000


	//----- nvinfo : EIATTR_MAXREG_COUNT
	.align		4
        /*009c*/ 	.byte	0x03, 0x1b
        /*009e*/ 	.short	0x00ff


	//----- nvinfo : EIATTR_MERCURY_ISA_VERSION
	.align		4
        /*00a0*/ 	.byte	0x03, 0x5f
        /*00a2*/ 	.short	0x0101


	//----- nvinfo : EIATTR_VRC_CTA_INIT_COUNT
	.align		4
        /*00a4*/ 	.byte	0x02, 0x4a
	.zero		1
	.zero		1


	//----- nvinfo : EIATTR_EXIT_INSTR_OFFSETS
	.align		4
        /*00a8*/ 	.byte	0x04, 0x1c
        /*00aa*/ 	.short	(.L_257 - .L_256)


	//   ....[0]....
.L_256:
        /*00ac*/ 	.word	0x00000060


	//   ....[1]....
        /*00b0*/ 	.word	0x000000a0


	//   ....[2]....
        /*00b4*/ 	.word	0x00000100


	//   ....[3]....
        /*00b8*/ 	.word	0x000001f0


	//   ....[4]....
        /*00bc*/ 	.word	0x000006e0


	//----- nvinfo : EIATTR_CRS_STACK_SIZE
	.align		4
.L_257:
        /*00c0*/ 	.byte	0x04, 0x1e
        /*00c2*/ 	.short	(.L_259 - .L_258)
.L_258:
        /*00c4*/ 	.word	0x00000000


	//----- nvinfo : EIATTR_CBANK_PARAM_SIZE
	.align		4
.L_259:
        /*00c8*/ 	.byte	0x03, 0x19
        /*00ca*/ 	.short	0x0038


	//----- nvinfo : EIATTR_PARAM_CBANK
	.align		4
        /*00cc*/ 	.byte	0x04, 0x0a
        /*00ce*/ 	.short	(.L_261 - .L_260)
	.align		4
.L_260:
        /*00d0*/ 	.word	index@(.nv.constant0.buff_averages_many_series_one_param_tiled2d_f32_tx128_ty2)
        /*00d4*/ 	.short	0x0380
        /*00d6*/ 	.short	0x0038


	//----- nvinfo : EIATTR_SW_WAR
	.align		4
.L_261:
        /*00d8*/ 	.byte	0x04, 0x36
        /*00da*/ 	.short	(.L_263 - .L_262)
.L_262:
        /*00dc*/ 	.word	0x00000008
.L_263:


//--------------------- .nv.info.buff_averages_many_series_one_param_f32 --------------------------
	.section	.nv.info.buff_averages_many_series_one_param_f32,"",@"SHT_CUDA_INFO"
	.sectionflags	@""
	.align	4


	//----- nvinfo : EIATTR_CUDA_API_VERSION
	.align		4
        /*0000*/ 	.byte	0x04, 0x37
        /*0002*/ 	.short	(.L_265 - .L_264)
.L_264:
        /*0004*/ 	.word	0x00000082


	//----- nvinfo : EIATTR_KPARAM_INFO
	.align		4
.L_265:
        /*0008*/ 	.byte	0x04, 0x17
        /*000a*/ 	.short	(.L_267 - .L_266)
.L_266:
        /*000c*/ 	.word	0x00000000
        /*0010*/ 	.short	0x0008
        /*0012*/ 	.short	0x0030
        /*0014*/ 	.byte	0x00, 0xf5, 0x21, 0x00


	//----- nvinfo : EIATTR_KPARAM_INFO
	.align		4
.L_267:
        /*0018*/ 	.byte	0x04, 0x17
        /*001a*/ 	.short	(.L_269 - .L_268)
.L_268:
        /*001c*/ 	.word	0x00000000
        /*0020*/ 	.short	0x0007
        /*0022*/ 	.short	0x0028
        /*0024*/ 	.byte	0x00, 0xf5, 0x21, 0x00


	//----- nvinfo : EIATTR_KPARAM_INFO
	.align		4
.L_269:
        /*0028*/ 	.byte	0x04, 0x17
        /*002a*/ 	.short	(.L_271 - .L_270)
.L_270:
        /*002c*/ 	.word	0x00000000
        /*0030*/ 	.short	0x0006
        /*0032*/ 	.short	0x0020
        /*0034*/ 	.byte	0x00, 0xf5, 0x21, 0x00


	//----- nvinfo : EIATTR_KPARAM_INFO
	.align		4
.L_271:
        /*0038*/ 	.byte	0x04, 0x17
        /*003a*/ 	.short	(.L_273 - .L_272)
.L_272:
        /*003c*/ 	.word	0x00000000
        /*0040*/ 	.short	0x0005
        /*0042*/ 	.short	0x001c
        /*0044*/ 	.byte	0x00, 0xf0, 0x11, 0x00


	//----- nvinfo : EIATTR_KPARAM_INFO
	.align		4
.L_273:
        /*0048*/ 	.byte	0x04, 0x17
        /*004a*/ 	.short	(.L_275 - .L_274)
.L_274:
        /*004c*/ 	.word	0x00000000
        /*0050*/ 	.short	0x0004
        /*0052*/ 	.short	0x0018
        /*0054*/ 	.byte	0x00, 0xf0, 0x11, 0x00


	//----- nvinfo : EIATTR_KPARAM_INFO
	.align		4
.L_275:
        /*0058*/ 	.byte	0x04, 0x17
        /*005a*/ 	.short	(.L_277 - .L_276)
.L_276:
        /*005c*/ 	.word	0x00000000
        /*0060*/ 	.short	0x0003
        /*0062*/ 	.short	0x0014
        /*0064*/ 	.byte	0x00, 0xf0, 0x11, 0x00


	//----- nvinfo : EIATTR_KPARAM_INFO
	.align		4
.L_277:
        /*0068*/ 	.byte	0x04, 0x17
        /*006a*/ 	.short	(.L_279 - .L_278)
.L_278:
        /*006c*/ 	.word	0x00000000
        /*0070*/ 	.short	0x0002
        /*0072*/ 	.short	0x0010
        /*0074*/ 	.byte	0x00, 0xf0, 0x11, 0x00


	//----- nvinfo : EIATTR_KPARAM_INFO
	.align		4
.L_279:
        /*0078*/ 	.byte	0x04, 0x17
        /*007a*/ 	.short	(.L_281 - .L_280)
.L_280:
        /*007c*/ 	.word	0x00000000
        /*0080*/ 	.short	0x0001
        /*0082*/ 	.short	0x0008
        /*0084*/ 	.byte	0x00, 0xf5, 0x21, 0x00


	//----- nvinfo : EIATTR_KPARAM_INFO
	.align		4
.L_281:
        /*0088*/ 	.byte	0x04, 0x17
        /*008a*/ 	.short	(.L_283 - .L_282)
.L_282:
        /*008c*/ 	.word	0x00000000
        /*0090*/ 	.short	0x0000
        /*0092*/ 	.short	0x0000
        /*0094*/ 	.byte	0x00, 0xf5, 0x21, 0x00


	//----- nvinfo : EIATTR_SPARSE_MMA_MASK
	.align		4
.L_283:
        /*0098*/ 	.byte	0x03, 0x50
        /*009a*/ 	.short	0x0000


	//----- nvinfo : EIATTR_MAXREG_COUNT
	.align		4
        /*009c*/ 	.byte	0x03, 0x1b
        /*009e*/ 	.short	0x00ff


	//----- nvinfo : EIATTR_MERCURY_ISA_VERSION
	.align		4
        /*00a0*/ 	.byte	0x03, 0x5f
        /*00a2*/ 	.short	0x0101


	//----- nvinfo : EIATTR_VRC_CTA_INIT_COUNT
	.align		4
        /*00a4*/ 	.byte	0x02, 0x4a
	.zero		1
	.zero		1


	//----- nvinfo : EIATTR_EXIT_INSTR_OFFSETS
	.align		4
        /*00a8*/ 	.byte	0x04, 0x1c
        /*00aa*/ 	.short	(.L_285 - .L_284)


	//   ....[0]....
.L_284:
        /*00ac*/ 	.word	0x00000040


	//   ....[1]....
        /*00b0*/ 	.word	0x00000080


	//   ....[2]....
        /*00b4*/ 	.word	0x000000f0


	//   ....[3]....
        /*00b8*/ 	.word	0x00000770


	//----- nvinfo : EIATTR_CRS_STACK_SIZE
	.align		4
.L_285:
        /*00bc*/ 	.byte	0x04, 0x1e
        /*00be*/ 	.short	(.L_287 - .L_286)
.L_286:
        /*00c0*/ 	.word	0x00000000


	//----- nvinfo : EIATTR_CBANK_PARAM_SIZE
	.align		4
.L_287:
        /*00c4*/ 	.byte	0x03, 0x19
        /*00c6*/ 	.short	0x0038


	//----- nvinfo : EIATTR_PARAM_CBANK
	.align		4
        /*00c8*/ 	.byte	0x04, 0x0a
        /*00ca*/ 	.short	(.L_289 - .L_288)
	.align		4
.L_288:
        /*00cc*/ 	.word	index@(.nv.constant0.buff_averages_many_series_one_param_f32)
        /*00d0*/ 	.short	0x0380
        /*00d2*/ 	.short	0x0038


	//----- nvinfo : EIATTR_SW_WAR
	.align		4
.L_289:
        /*00d4*/ 	.byte	0x04, 0x36
        /*00d6*/ 	.short	(.L_291 - .L_290)
.L_290:
        /*00d8*/ 	.word	0x00000008
.L_291:


//--------------------- .nv.info.buff_averages_batch_prefix_tiled_f32_tile512 --------------------------
	.section	.nv.info.buff_averages_batch_prefix_tiled_f32_tile512,"",@"SHT_CUDA_INFO"
	.sectionflags	@""
	.align	4


	//----- nvinfo : EIATTR_CUDA_API_VERSION
	.align		4
        /*0000*/ 	.byte	0x04, 0x37
        /*0002*/ 	.short	(.L_293 - .L_292)
.L_292:
        /*0004*/ 	.word	0x00000082


	//----- nvinfo : EIATTR_KPARAM_INFO
	.align		4
.L_293:
        /*0008*/ 	.byte	0x04, 0x17
        /*000a*/ 	.short	(.L_295 - .L_294)
.L_294:
        /*000c*/ 	.word	0x00000000
        /*0010*/ 	.short	0x0008
        /*0012*/ 	.short	0x0038
        /*0014*/ 	.byte	0x00, 0xf5, 0x21, 0x00


	//----- nvinfo : EIATTR_KPARAM_INFO
	.align		4
.L_295:
        /*0018*/ 	.byte	0x04, 0x17
        /*001a*/ 	.short	(.L_297 - .L_296)
.L_296:
        /*001c*/ 	.word	0x00000000
        /*0020*/ 	.short	0x0007
        /*0022*/ 	.short	0x0030
        /*0024*/ 	.byte	0x00, 0xf5, 0x21, 0x00


	//----- nvinfo : EIATTR_KPARAM_INFO
	.align		4
.L_297:
        /*0028*/ 	.byte	0x04, 0x17
        /*002a*/ 	.short	(.L_299 - .L_298)
.L_298:
        /*002c*/ 	.word	0x00000000
        /*0030*/ 	.short	0x0006
        /*0032*/ 	.short	0x0028
        /*0034*/ 	.byte	0x00, 0xf0, 0x11, 0x00


	//----- nvinfo : EIATTR_KPARAM_INFO
	.align		4
.L_299:
        /*0038*/ 	.byte	0x04, 0x17
        /*003a*/ 	.short	(.L_301 - .L_300)
.L_300:
        /*003c*/ 	.word	0x00000000
        /*0040*/ 	.short	0x0005
        /*0042*/ 	.short	0x0020
        /*0044*/ 	.byte	0x00, 0xf5, 0x21, 0x00


	//----- nvinfo : EIATTR_KPARAM_INFO
	.align		4
.L_301:
        /*0048*/ 	.byte	0x04, 0x17
        /*004a*/ 	.short	(.L_303 - .L_302)
.L_302:
        /*004c*/ 	.word	0x00000000
        /*0050*/ 	.short	0x0004
        /*0052*/ 	.short	0x0018
        /*0054*/ 	.byte	0x00, 0xf5, 0x21, 0x00


	//----- nvinfo : EIATTR_KPARAM_INFO
	.align		4
.L_303:
        /*0058*/ 	.byte	0x04, 0x17
        /*005a*/ 	.short	(.L_305 - .L_304)
.L_304:
        /*005c*/ 	.word	0x00000000
        /*0060*/ 	.short	0x0003
        /*0062*/ 	.short	0x0014
        /*0064*/ 	.byte	0x00, 0xf0, 0x11, 0x00


	//----- nvinfo : EIATTR_KPARAM_INFO
	.align		4
.L_305:
        /*0068*/ 	.byte	0x04, 0x17
        /*006a*/ 	.short	(.L_307 - .L_306)
.L_306:
        /*006c*/ 	.word	0x00000000
        /*0070*/ 	.short	0x0002
        /*0072*/ 	.short	0x0010
        /*0074*/ 	.byte	0x00, 0xf0, 0x11, 0x00


	//----- nvinfo : EIATTR_KPARAM_INFO
	.align		4
.L_307:
        /*0078*/ 	.byte	0x04, 0x17
        /*007a*/ 	.short	(.L_309 - .L_308)
.L_308:
        /*007c*/ 	.word	0x00000000
        /*0080*/ 	.short	0x0001
        /*0082*/ 	.short	0x0008
        /*0084*/ 	.byte	0x00, 0xf5, 0x21, 0x00


	//----- nvinfo : EIATTR_KPARAM_INFO
	.align		4
.L_309:
        /*0088*/ 	.byte	0x04, 0x17
        /*008a*/ 	.short	(.L_311 - .L_310)
.L_310:
        /*008c*/ 	.word	0x00000000
        /*0090*/ 	.short	0x0000
        /*0092*/ 	.short	0x0000
        /*0094*/ 	.byte	0x00, 0xf5, 0x21, 0x00


	//----- nvinfo : EIATTR_SPARSE_MMA_MASK
	.align		4
.L_311:
        /*0098*/ 	.byte	0x03, 0x50
        /*009a*/ 	.short	0x0000


	//----- nvinfo : EIATTR_MAXREG_COUNT
	.align		4
        /*009c*/ 	.byte	0x03, 0x1b
        /*009e*/ 	.short	0x00ff


	//----- nvinfo : EIATTR_MERCURY_ISA_VERSION
	.align		4
        /*00a0*/ 	.byte	0x03, 0x5f
        /*00a2*/ 	.short	0x0101


	//----- nvinfo : EIATTR_VRC_CTA_INIT_COUNT
	.align		4
        /*00a4*/ 	.byte	0x02, 0x4a
	.zero		1
	.zero		1


	//----- nvinfo : EIATTR_EXIT_INSTR_OFFSETS
	.align		4
        /*00a8*/ 	.byte	0x04, 0x1c
        /*00aa*/ 	.short	(.L_313 - .L_312)


	//   ....[0]....
.L_312:
        /*00ac*/ 	.word	0x00000040


	//   ....[1]....
        /*00b0*/ 	.word	0x000000e0


	//   ....[2]....
        /*00b4*/ 	.word	0x00000140


	//   ....[3]....
        /*00b8*/ 	.word	0x00000660


	//----- nvinfo : EIATTR_CRS_STACK_SIZE
	.align		4
.L_313:
        /*00bc*/ 	.byte	0x04, 0x1e
        /*00be*/ 	.short	(.L_315 - .L_314)
.L_314:
        /*00c0*/ 	.word	0x00000000


	//----- nvinfo : EIATTR_CBANK_PARAM_SIZE
	.align		4
.L_315:
        /*00c4*/ 	.byte	0x03, 0x19
        /*00c6*/ 	.short	0x0040


	//----- nvinfo : EIATTR_PARAM_CBANK
	.align		4
        /*00c8*/ 	.byte	0x04, 0x0a
        /*00ca*/ 	.short	(.L_317 - .L_316)
	.align		4
.L_316:
        /*00cc*/ 	.word	index@(.nv.constant0.buff_averages_batch_prefix_tiled_f32_tile512)
        /*00d0*/ 	.short	0x0380
        /*00d2*/ 	.short	0x0040


	//----- nvinfo : EIATTR_SW_WAR
	.align		4
.L_317:
        /*00d4*/ 	.byte	0x04, 0x36
        /*00d6*/ 	.short	(.L_319 - .L_318)
.L_318:
        /*00d8*/ 	.word	0x00000008
.L_319:


//--------------------- .nv.info.buff_averages_batch_prefix_tiled_f32_tile256 --------------------------
	.section	.nv.info.buff_averages_batch_prefix_tiled_f32_tile256,"",@"SHT_CUDA_INFO"
	.sectionflags	@""
	.align	4


	//----- nvinfo : EIATTR_CUDA_API_VERSION
	.align		4
        /*0000*/ 	.byte	0x04, 0x37
        /*0002*/ 	.short	(.L_321 - .L_320)
.L_320:
        /*0004*/ 	.word	0x00000082


	//----- nvinfo : EIATTR_KPARAM_INFO
	.align		4
.L_321:
        /*0008*/ 	.byte	0x04, 0x17
        /*000a*/ 	.short	(.L_323 - .L_322)
.L_322:
        /*000c*/ 	.word	0x00000000
        /*0010*/ 	.short	0x0008
        /*0012*/ 	.short	0x0038
        /*0014*/ 	.byte	0x00, 0xf5, 0x21, 0x00


	//----- nvinfo : EIATTR_KPARAM_INFO
	.align		4
.L_323:
        /*0018*/ 	.byte	0x04, 0x17
        /*001a*/ 	.short	(.L_325 - .L_324)
.L_324:
        /*001c*/ 	.word	0x00000000
        /*0020*/ 	.short	0x0007
        /*0022*/ 	.short	0x0030
        /*0024*/ 	.byte	0x00, 0xf5, 0x21, 0x00


	//----- nvinfo : EIATTR_KPARAM_INFO
	.align		4
.L_325:
        /*0028*/ 	.byte	0x04, 0x17
        /*002a*/ 	.short	(.L_327 - .L_326)
.L_326:
        /*002c*/ 	.word	0x00000000
        /*0030*/ 	.short	0x0006
        /*0032*/ 	.short	0x0028
        /*0034*/ 	.byte	0x00, 0xf0, 0x11, 0x00


	//----- nvinfo : EIATTR_KPARAM_INFO
	.align		4
.L_327:
        /*0038*/ 	.byte	0x04, 0x17
        /*003a*/ 	.short	(.L_329 - .L_328)
.L_328:
        /*003c*/ 	.word	0x00000000
        /*0040*/ 	.short	0x0005
        /*0042*/ 	.short	0x0020
        /*0044*/ 	.byte	0x00, 0xf5, 0x21, 0x00


	//----- nvinfo : EIATTR_KPARAM_INFO
	.align		4
.L_329:
        /*0048*/ 	.byte	0x04, 0x17
        /*004a*/ 	.short	(.L_331 - .L_330)
.L_330:
        /*004c*/ 	.word	0x00000000
        /*0050*/ 	.short	0x0004
        /*0052*/ 	.short	0x0018
        /*0054*/ 	.byte	0x00, 0xf5, 0x21, 0x00


	//----- nvinfo : EIATTR_KPARAM_INFO
	.align		4
.L_331:
        /*0058*/ 	.byte	0x04, 0x17
        /*005a*/ 	.short	(.L_333 - .L_332)
.L_332:
        /*005c*/ 	.word	0x00000000
        /*0060*/ 	.short	0x0003
        /*0062*/ 	.short	0x0014
        /*0064*/ 	.byte	0x00, 0xf0, 0x11, 0x00


	//----- nvinfo : EIATTR_KPARAM_INFO
	.align		4
.L_333:
        /*0068*/ 	.byte	0x04, 0x17
        /*006a*/ 	.short	(.L_335 - .L_334)
.L_334:
        /*006c*/ 	.word	0x00000000
        /*0070*/ 	.short	0x0002
        /*0072*/ 	.short	0x0010
        /*0074*/ 	.byte	0x00, 0xf0, 0x11, 0x00


	//----- nvinfo : EIATTR_KPARAM_INFO
	.align		4
.L_335:
        /*0078*/ 	.byte	0x04, 0x17
        /*007a*/ 	.short	(.L_337 - .L_336)
.L_336:
        /*007c*/ 	.word	0x00000000
        /*0080*/ 	.short	0x0001
        /*0082*/ 	.short	0x0008
        /*0084*/ 	.byte	0x00, 0xf5, 0x21, 0x00


	//----- nvinfo : EIATTR_KPARAM_INFO
	.align		4
.L_337:
        /*0088*/ 	.byte	0x04, 0x17
        /*008a*/ 	.short	(.L_339 - .L_338)
.L_338:
        /*008c*/ 	.word	0x00000000
        /*0090*/ 	.short	0x0000
        /*0092*/ 	.short	0x0000
        /*0094*/ 	.byte	0x00, 0xf5, 0x21, 0x00


	//----- nvinfo : EIATTR_SPARSE_MMA_MASK
	.align		4
.L_339:
        /*0098*/ 	.byte	0x03, 0x50
        /*009a*/ 	.short	0x0000


	//----- nvinfo : EIATTR_MAXREG_COUNT
	.align		4
        /*009c*/ 	.byte	0x03, 0x1b
        /*009e*/ 	.short	0x00ff


	//----- nvinfo : EIATTR_MERCURY_ISA_VERSION
	.align		4
        /*00a0*/ 	.byte	0x03, 0x5f
        /*00a2*/ 	.short	0x0101


	//----- nvinfo : EIATTR_VRC_CTA_INIT_COUNT
	.align		4
        /*00a4*/ 	.byte	0x02, 0x4a
	.zero		1
	.zero		1


	//----- nvinfo : EIATTR_EXIT_INSTR_OFFSETS
	.align		4
        /*00a8*/ 	.byte	0x04, 0x1c
        /*00aa*/ 	.short	(.L_341 - .L_340)


	//   ....[0]....
.L_340:
        /*00ac*/ 	.word	0x00000040


	//   ....[1]....
        /*00b0*/ 	.word	0x000000e0


	//   ....[2]....
        /*00b4*/ 	.word	0x00000140


	//   ....[3]....
        /*00b8*/ 	.word	0x00000660


	//----- nvinfo : EIATTR_CRS_STACK_SIZE
	.align		4
.L_341:
        /*00bc*/ 	.byte	0x04, 0x1e
        /*00be*/ 	.short	(.L_343 - .L_342)
.L_342:
        /*00c0*/ 	.word	0x00000000


	//----- nvinfo : EIATTR_CBANK_PARAM_SIZE
	.align		4
.L_343:
        /*00c4*/ 	.byte	0x03, 0x19
        /*00c6*/ 	.short	0x0040


	//----- nvinfo : EIATTR_PARAM_CBANK
	.align		4
        /*00c8*/ 	.byte	0x04, 0x0a
        /*00ca*/ 	.short	(.L_345 - .L_344)
	.align		4
.L_344:
        /*00cc*/ 	.word	index@(.nv.constant0.buff_averages_batch_prefix_tiled_f32_tile256)
        /*00d0*/ 	.short	0x0380
        /*00d2*/ 	.short	0x0040


	//----- nvinfo : EIATTR_SW_WAR
	.align		4
.L_345:
        /*00d4*/ 	.byte	0x04, 0x36
        /*00d6*/ 	.short	(.L_347 - .L_346)
.L_346:
        /*00d8*/ 	.word	0x00000008
.L_347:


//--------------------- .nv.info.buff_averages_batch_prefix_tiled_f32_tile128 --------------------------
	.section	.nv.info.buff_averages_batch_prefix_tiled_f32_tile128,"",@"SHT_CUDA_INFO"
	.sectionflags	@""
	.align	4


	//----- nvinfo : EIATTR_CUDA_API_VERSION
	.align		4
        /*0000*/ 	.byte	0x04, 0x37
        /*0002*/ 	.short	(.L_349 - .L_348)
.L_348:
        /*0004*/ 	.word	0x00000082


	//----- nvinfo : EIATTR_KPARAM_INFO
	.align		4
.L_349:
        /*0008*/ 	.byte	0x04, 0x17
        /*000a*/ 	.short	(.L_351 - .L_350)
.L_350:
        /*000c*/ 	.word	0x00000000
        /*0010*/ 	.short	0x0008
        /*0012*/ 	.short	0x0038
        /*0014*/ 	.byte	0x00, 0xf5, 0x21, 0x00


	//----- nvinfo : EIATTR_KPARAM_INFO
	.align		4
.L_351:
        /*0018*/ 	.byte	0x04, 0x17
        /*001a*/ 	.short	(.L_353 - .L_352)
.L_352:
        /*001c*/ 	.word	0x00000000
        /*0020*/ 	.short	0x0007
        /*0022*/ 	.short	0x0030
        /*0024*/ 	.byte	0x00, 0xf5, 0x21, 0x00


	//----- nvinfo : EIATTR_KPARAM_INFO
	.align		4
.L_353:
        /*0028*/ 	.byte	0x04, 0x17
        /*002a*/ 	.short	(.L_355 - .L_354)
.L_354:
        /*002c*/ 	.word	0x00000000
        /*0030*/ 	.short	0x0006
        /*0032*/ 	.short	0x0028
        /*0034*/ 	.byte	0x00, 0xf0, 0x11, 0x00


	//----- nvinfo : EIATTR_KPARAM_INFO
	.align		4
.L_355:
        /*0038*/ 	.byte	0x04, 0x17
        /*003a*/ 	.short	(.L_357 - .L_356)
.L_356:
        /*003c*/ 	.word	0x00000000
        /*0040*/ 	.short	0x0005
        /*0042*/ 	.short	0x0020
        /*0044*/ 	.byte	0x00, 0xf5, 0x21, 0x00


	//----- nvinfo : EIATTR_KPARAM_INFO
	.align		4
.L_357:
        /*0048*/ 	.byte	0x04, 0x17
        /*004a*/ 	.short	(.L_359 - .L_358)
.L_358:
        /*004c*/ 	.word	0x00000000
        /*0050*/ 	.short	0x0004
        /*0052*/ 	.short	0x0018
        /*0054*/ 	.byte	0x00, 0xf5, 0x21, 0x00


	//----- nvinfo : EIATTR_KPARAM_INFO
	.align		4
.L_359:
        /*0058*/ 	.byte	0x04, 0x17
        /*005a*/ 	.short	(.L_361 - .L_360)
.L_360:
        /*005c*/ 	.word	0x00000000
        /*0060*/ 	.short	0x0003
        /*0062*/ 	.short	0x0014
        /*0064*/ 	.byte	0x00, 0xf0, 0x11, 0x00


	//----- nvinfo : EIATTR_KPARAM_INFO
	.align		4
.L_361:
        /*0068*/ 	.byte	0x04, 0x17
        /*006a*/ 	.short	(.L_363 - .L_362)
.L_362:
        /*006c*/ 	.word	0x00000000
        /*0070*/ 	.short	0x0002
        /*0072*/ 	.short	0x0010
        /*0074*/ 	.byte	0x00, 0xf0, 0x11, 0x00


	//----- nvinfo : EIATTR_KPARAM_INFO
	.align		4
.L_363:
        /*0078*/ 	.byte	0x04, 0x17
        /*007a*/ 	.short	(.L_365 - .L_364)
.L_364:
        /*007c*/ 	.word	0x00000000
        /*0080*/ 	.short	0x0001
        /*0082*/ 	.short	0x0008
        /*0084*/ 	.byte	0x00, 0xf5, 0x21, 0x00


	//----- nvinfo : EIATTR_KPARAM_INFO
	.align		4
.L_365:
        /*0088*/ 	.byte	0x04, 0x17
        /*008a*/ 	.short	(.L_367 - .L_366)
.L_366:
        /*008c*/ 	.word	0x00000000
        /*0090*/ 	.short	0x0000
        /*0092*/ 	.short	0x0000
        /*0094*/ 	.byte	0x00, 0xf5, 0x21, 0x00


	//----- nvinfo : EIATTR_SPARSE_MMA_MASK
	.align		4
.L_367:
        /*0098*/ 	.byte	0x03, 0x50
        /*009a*/ 	.short	0x0000


	//----- nvinfo : EIATTR_MAXREG_COUNT
	.align		4
        /*009c*/ 	.byte	0x03, 0x1b
        /*009e*/ 	.short	0x00ff


	//----- nvinfo : EIATTR_MERCURY_ISA_VERSION
	.align		4
        /*00a0*/ 	.byte	0x03, 0x5f
        /*00a2*/ 	.short	0x0101


	//----- nvinfo : EIATTR_VRC_CTA_INIT_COUNT
	.align		4
        /*00a4*/ 	.byte	0x02, 0x4a
	.zero		1
	.zero		1


	//----- nvinfo : EIATTR_EXIT_INSTR_OFFSETS
	.align		4
        /*00a8*/ 	.byte	0x04, 0x1c
        /*00aa*/ 	.short	(.L_369 - .L_368)


	//   ....[0]....
.L_368:
        /*00ac*/ 	.word	0x00000040


	//   ....[1]....
        /*00b0*/ 	.word	0x000000e0


	//   ....[2]....
        /*00b4*/ 	.word	0x00000140


	//   ....[3]....
        /*00b8*/ 	.word	0x00000660


	//----- nvinfo : EIATTR_CRS_STACK_SIZE
	.align		4
.L_369:
        /*00bc*/ 	.byte	0x04, 0x1e
        /*00be*/ 	.short	(.L_371 - .L_370)
.L_370:
        /*00c0*/ 	.word	0x00000000


	//----- nvinfo : EIATTR_CBANK_PARAM_SIZE
	.align		4
.L_371:
        /*00c4*/ 	.byte	0x03, 0x19
        /*00c6*/ 	.short	0x0040


	//----- nvinfo : EIATTR_PARAM_CBANK
	.align		4
        /*00c8*/ 	.byte	0x04, 0x0a
        /*00ca*/ 	.short	(.L_373 - .L_372)
	.align		4
.L_372:
        /*00cc*/ 	.word	index@(.nv.constant0.buff_averages_batch_prefix_tiled_f32_tile128)
        /*00d0*/ 	.short	0x0380
        /*00d2*/ 	.short	0x0040


	//----- nvinfo : EIATTR_SW_WAR
	.align		4
.L_373:
        /*00d4*/ 	.byte	0x04, 0x36
        /*00d6*/ 	.short	(.L_375 - .L_374)
.L_374:
        /*00d8*/ 	.word	0x00000008
.L_375:


//--------------------- .nv.info.buff_averages_batch_prefix_f32 --------------------------
	.section	.nv.info.buff_averages_batch_prefix_f32,"",@"SHT_CUDA_INFO"
	.sectionflags	@""
	.align	4


	//----- nvinfo : EIATTR_CUDA_API_VERSION
	.align		4
        /*0000*/ 	.byte	0x04, 0x37
        /*0002*/ 	.short	(.L_377 - .L_376)
.L_376:
        /*0004*/ 	.word	0x00000082


	//----- nvinfo : EIATTR_KPARAM_INFO
	.align		4
.L_377:
        /*0008*/ 	.byte	0x04, 0x17
        /*000a*/ 	.short	(.L_379 - .L_378)
.L_378:
        /*000c*/ 	.word	0x00000000
        /*0010*/ 	.short	0x0008
        /*0012*/ 	.short	0x0038
        /*0014*/ 	.byte	0x00, 0xf5, 0x21, 0x00


	//----- nvinfo : EIATTR_KPARAM_INFO
	.align		4
.L_379:
        /*0018*/ 	.byte	0x04, 0x17
        /*001a*/ 	.short	(.L_381 - .L_380)
.L_380:
        /*001c*/ 	.word	0x00000000
        /*0020*/ 	.short	0x0007
        /*0022*/ 	.short	0x0030
        /*0024*/ 	.byte	0x00, 0xf5, 0x21, 0x00


	//----- nvinfo : EIATTR_KPARAM_INFO
	.align		4
.L_381:
        /*0028*/ 	.byte	0x04, 0x17
        /*002a*/ 	.short	(.L_383 - .L_382)
.L_382:
        /*002c*/ 	.word	0x00000000
        /*0030*/ 	.short	0x0006
        /*0032*/ 	.short	0x0028
        /*0034*/ 	.byte	0x00, 0xf0, 0x11, 0x00


	//----- nvinfo : EIATTR_KPARAM_INFO
	.align		4
.L_383:
        /*0038*/ 	.byte	0x04, 0x17
        /*003a*/ 	.short	(.L_385 - .L_384)
.L_384:
        /*003c*/ 	.word	0x00000000
        /*0040*/ 	.short	0x0005
        /*0042*/ 	.short	0x0020
        /*0044*/ 	.byte	0x00, 0xf5, 0x21, 0x00


	//----- nvinfo : EIATTR_KPARAM_INFO
	.align		4
.L_385:
        /*0048*/ 	.byte	0x04, 0x17
        /*004a*/ 	.short	(.L_387 - .L_386)
.L_386:
        /*004c*/ 	.word	0x00000000
        /*0050*/ 	.short	0x0004
        /*0052*/ 	.short	0x0018
        /*0054*/ 	.byte	0x00, 0xf5, 0x21, 0x00


	//----- nvinfo : EIATTR_KPARAM_INFO
	.align		4
.L_387:
        /*0058*/ 	.byte	0x04, 0x17
        /*005a*/ 	.short	(.L_389 - .L_388)
.L_388:
        /*005c*/ 	.word	0x00000000
        /*0060*/ 	.short	0x0003
        /*0062*/ 	.short	0x0014
        /*0064*/ 	.byte	0x00, 0xf0, 0x11, 0x00


	//----- nvinfo : EIATTR_KPARAM_INFO
	.align		4
.L_389:
        /*0068*/ 	.byte	0x04, 0x17
        /*006a*/ 	.short	(.L_391 - .L_390)
.L_390:
        /*006c*/ 	.word	0x00000000
        /*0070*/ 	.short	0x0002
        /*0072*/ 	.short	0x0010
        /*0074*/ 	.byte	0x00, 0xf0, 0x11, 0x00


	//----- nvinfo : EIATTR_KPARAM_INFO
	.align		4
.L_391:
        /*0078*/ 	.byte	0x04, 0x17
        /*007a*/ 	.short	(.L_393 - .L_392)
.L_392:
        /*007c*/ 	.word	0x00000000
        /*0080*/ 	.short	0x0001
        /*0082*/ 	.short	0x0008
        /*0084*/ 	.byte	0x00, 0xf5, 0x21, 0x00


	//----- nvinfo : EIATTR_KPARAM_INFO
	.align		4
.L_393:
        /*0088*/ 	.byte	0x04, 0x17
        /*008a*/ 	.short	(.L_395 - .L_394)
.L_394:
        /*008c*/ 	.word	0x00000000
        /*0090*/ 	.short	0x0000
        /*0092*/ 	.short	0x0000
        /*0094*/ 	.byte	0x00, 0xf5, 0x21, 0x00


	//----- nvinfo : EIATTR_SPARSE_MMA_MASK
	.align		4
.L_395:
        /*0098*/ 	.byte	0x03, 0x50
        /*009a*/ 	.short	0x0000


	//----- nvinfo : EIATTR_MAXREG_COUNT
	.align		4
        /*009c*/ 	.byte	0x03, 0x1b
        /*009e*/ 	.short	0x00ff


	//----- nvinfo : EIATTR_MERCURY_ISA_VERSION
	.align		4
        /*00a0*/ 	.byte	0x03, 0x5f
        /*00a2*/ 	.short	0x0101


	//----- nvinfo : EIATTR_VRC_CTA_INIT_COUNT
	.align		4
        /*00a4*/ 	.byte	0x02, 0x4a
	.zero		1
	.zero		1


	//----- nvinfo : EIATTR_EXIT_INSTR_OFFSETS
	.align		4
        /*00a8*/ 	.byte	0x04, 0x1c
        /*00aa*/ 	.short	(.L_397 - .L_396)


	//   ....[0]....
.L_396:
        /*00ac*/ 	.word	0x00000040


	//   ....[1]....
        /*00b0*/ 	.word	0x000000e0


	//   ....[2]....
        /*00b4*/ 	.word	0x00000170


	//   ....[3]....
        /*00b8*/ 	.word	0x00000970


	//   ....[4]....
        /*00bc*/ 	.word	0x000013b0


	//----- nvinfo : EIATTR_CRS_STACK_SIZE
	.align		4
.L_397:
        /*00c0*/ 	.byte	0x04, 0x1e
        /*00c2*/ 	.short	(.L_399 - .L_398)
.L_398:
        /*00c4*/ 	.word	0x00000000


	//----- nvinfo : EIATTR_CBANK_PARAM_SIZE
	.align		4
.L_399:
        /*00c8*/ 	.byte	0x03, 0x19
        /*00ca*/ 	.short	0x0040


	//----- nvinfo : EIATTR_PARAM_CBANK
	.align		4
        /*00cc*/ 	.byte	0x04, 0x0a
        /*00ce*/ 	.short	(.L_401 - .L_400)
	.align		4
.L_400:
        /*00d0*/ 	.word	index@(.nv.constant0.buff_averages_batch_prefix_f32)
        /*00d4*/ 	.short	0x0380
        /*00d6*/ 	.short	0x0040


	//----- nvinfo : EIATTR_SW_WAR
	.align		4
.L_401:
        /*00d8*/ 	.byte	0x04, 0x36
        /*00da*/ 	.short	(.L_403 - .L_402)
.L_402:
        /*00dc*/ 	.word	0x00000008
.L_403:


//--------------------- .nv.callgraph             --------------------------
	.section	.nv.callgraph,"",@"SHT_CUDA_CALLGRAPH"
	.align	4
	.sectionentsize	8
	.align		4
        /*0000*/ 	.word	0x00000000
	.align		4
        /*0004*/ 	.word	0xffffffff
	.align		4
        /*0008*/ 	.word	0x00000000
	.align		4
        /*000c*/ 	.word	0xfffffffe
	.align		4
        /*0010*/ 	.word	0x00000000
	.align		4
        /*0014*/ 	.word	0xfffffffd
	.align		4
        /*0018*/ 	.word	0x00000000
	.align		4
        /*001c*/ 	.word	0xfffffffc


//--------------------- .text.buff_averages_many_series_one_param_exp2_f32 --------------------------
	.section	.text.buff_averages_many_series_one_param_exp2_f32,"ax",@progbits
	.align	128
        .global         buff_averages_many_series_one_param_exp2_f32
        .type           buff_averages_many_series_one_param_exp2_f32,@function
        .size           buff_averages_many_series_one_param_exp2_f32,(.L_x_195 - buff_averages_many_series_one_param_exp2_f32)
        .other          buff_averages_many_series_one_param_exp2_f32,@"STO_CUDA_ENTRY STV_DEFAULT"
buff_averages_many_series_one_param_exp2_f32:
.text.buff_averages_many_series_one_param_exp2_f32:
[----:B------:R-:W-:Y:S01]  /*0000*/  LDC R1, c[0x0][0x37c] ;  /* 0x0000df00ff017b82 */ /* 0x000fe20000000800 */
[----:B------:R-:W0:Y:S01]  /*0010*/  S2R R0, SR_CTAID.Y ;  /* 0x0000000000007919 */ /* 0x000e220000002600 */
[----:B------:R-:W0:Y:S02]  /*0020*/  LDCU UR4, c[0x0][0x3a8] ;  /* 0x00007500ff0477ac */ /* 0x000e240008000800 */
[----:B0-----:R-:W-:-:S13]  /*0030*/  ISETP.GE.AND P0, PT, R0, UR4, PT ;  /* 0x0000000400007c0c */ /* 0x001fda000bf06270 */
[----:B------:R-:W-:Y:S05]  /*0040*/  @P0 EXIT ;  /* 0x000000000000094d */ /* 0x000fea0003800000 */
[----:B------:R-:W0:Y:S02]  /*0050*/  LDC.64 R8, c[0x0][0x3a0] ;  /* 0x0000e800ff087b82 */ /* 0x000e240000000a00 */
[----:B0-----:R-:W-:-:S04]  /*0060*/  VIMNMX R2, PT, PT, R8, R9, PT ;  /* 0x0000000908027248 */ /* 0x001fc80003fe0100 */
[----:B------:R-:W-:-:S13]  /*0070*/  ISETP.GE.AND P0, PT, R2, 0x1, PT ;  /* 0x000000010200780c */ /* 0x000fda0003f06270 */
[----:B------:R-:W-:Y:S05]  /*0080*/  @!P0 EXIT ;  /* 0x000000000000894d */ /* 0x000fea0003800000 */
[----:B------:R-:W0:Y:S01]  /*0090*/  S2R R5, SR_TID.X ;  /* 0x0000000000057919 */ /* 0x000e220000002100 */
[----:B------:R-:W0:Y:S01]  /*00a0*/  S2UR UR4, SR_CTAID.X ;  /* 0x00000000000479c3 */ /* 0x000e220000002500 */
[----:B------:R-:W1:Y:S07]  /*00b0*/  LDCU UR5, c[0x0][0x3ac] ;  /* 0x00007580ff0577ac */ /* 0x000e6e0008000800 */
[----:B------:R-:W0:Y:S02]  /*00c0*/  LDC R4, c[0x0][0x360] ;  /* 0x0000d800ff047b82 */ /* 0x000e240000000800 */
[----:B0-----:R-:W-:-:S05]  /*00d0*/  IMAD R5, R4, UR4, R5 ;  /* 0x0000000404057c24 */ /* 0x001fca000f8e0205 */
[----:B-1----:R-:W-:-:S13]  /*00e0*/  ISETP.GE.AND P0, PT, R5, UR5, PT ;  /* 0x0000000505007c0c */ /* 0x002fda000bf06270 */
[----:B------:R-:W-:Y:S05]  /*00f0*/  @P0 EXIT ;  /* 0x000000000000094d */ /* 0x000fea0003800000 */
[----:B------:R-:W0:Y:S01]  /*0100*/  LDC.64 R6, c[0x0][0x3b0] ;  /* 0x0000ec00ff067b82 */ /* 0x000e220000000a00 */
[----:B------:R-:W1:Y:S01]  /*0110*/  LDCU.64 UR6, c[0x0][0x358] ;  /* 0x00006b00ff0677ac */ /* 0x000e620008000a00 */
[----:B------:R-:W2:Y:S06]  /*0120*/  LDCU UR4, c[0x0][0x370] ;  /* 0x00006e00ff0477ac */ /* 0x000eac0008000800 */
[----:B------:R-:W3:Y:S01]  /*0130*/  LDC R3, c[0x0][0x3a8] ;  /* 0x0000ea00ff037b82 */ /* 0x000ee20000000800 */
[----:B------:R-:W4:Y:S01]  /*0140*/  LDCU UR5, c[0x0][0x3ac] ;  /* 0x00007580ff0577ac */ /* 0x000f220008000800 */
[----:B------:R-:W0:Y:S06]  /*0150*/  LDCU.64 UR8, c[0x0][0x3a0] ;  /* 0x00007400ff0877ac */ /* 0x000e2c0008000a00 */
[----:B------:R-:W3:Y:S01]  /*0160*/  LDC.64 R10, c[0x0][0x3b8] ;  /* 0x0000ee00ff0a7b82 */ /* 0x000ee20000000a00 */
[----:B0-----:R-:W-:-:S05]  /*0170*/  IMAD.WIDE.U32 R6, R0, 0x4, R6 ;  /* 0x0000000400067825 */ /* 0x001fca00078e0006 */
[----:B-1----:R-:W5:Y:S01]  /*0180*/  LDG.E.CONSTANT R2, desc[UR6][R6.64] ;  /* 0x0000000606027981 */ /* 0x002f62000c1e9900 */
[----:B--2---:R-:W-:Y:S01]  /*0190*/  IMAD R4, R4, UR4, RZ ;  /* 0x0000000404047c24 */ /* 0x004fe2000f8e02ff */
[----:B---345:R-:W-:-:S07]  /*01a0*/  IADD3 R2, PT, PT, R2, -0x1, R9 ;  /* 0xffffffff02027810 */ /* 0x038fce0007ffe009 */
.L_x_12:
[C---:B------:R-:W-:Y:S01]  /*01b0*/  ISETP.GE.AND P0, PT, R5.reuse, R2, PT ;  /* 0x000000020500720c */ /* 0x040fe20003f06270 */
[----:B------:R-:W-:Y:S01]  /*01c0*/  IMAD R6, R5, R3, R0 ;  /* 0x0000000305067224 */ /* 0x000fe200078e0200 */
[----:B------:R-:W-:Y:S11]  /*01d0*/  BSSY.RECONVERGENT B0, `(.L_x_0) ;  /* 0x00000a0000007945 */ /* 0x000ff60003800200 */
[----:B01----:R-:W0:Y:S01]  /*01e0*/  @!P0 LDC.64 R8, c[0x0][0x3b8] ;  /* 0x0000ee00ff088b82 */ /* 0x003e220000000a00 */
[----:B------:R-:W-:-:S07]  /*01f0*/  @!P0 MOV R7, 0x7fffffff ;  /* 0x7fffffff00078802 */ /* 0x000fce0000000f00 */
[----:B------:R-:W1:Y:S01]  /*0200*/  @!P0 LDC.64 R12, c[0x0][0x3c0] ;  /* 0x0000f000ff0c8b82 */ /* 0x000e620000000a00 */
[----:B0-----:R-:W-:-:S05]  /*0210*/  @!P0 IMAD.WIDE R8, R6, 0x4, R8 ;  /* 0x0000000406088825 */ /* 0x001fca00078e0208 */
[----:B------:R0:W-:Y:S01]  /*0220*/  @!P0 STG.E desc[UR6][R8.64], R7 ;  /* 0x0000000708008986 */ /* 0x0001e2000c101906 */
[----:B-1----:R-:W-:-:S05]  /*0230*/  @!P0 IMAD.WIDE R12, R6, 0x4, R12 ;  /* 0x00000004060c8825 */ /* 0x002fca00078e020c */
[----:B------:R0:W-:Y:S01]  /*0240*/  @!P0 STG.E desc[UR6][R12.64], R7 ;  /* 0x000000070c008986 */ /* 0x0001e2000c101906 */
[----:B------:R-:W-:Y:S05]  /*0250*/  @!P0 BRA `(.L_x_1) ;  /* 0x00000008005c8947 */ /* 0x000fea0003800000 */
[----:B------:R-:W1:Y:S01]  /*0260*/  LDC.64 R16, c[0x0][0x380] ;  /* 0x0000e000ff107b82 */ /* 0x000e620000000a00 */
[----:B------:R-:W-:Y:S02]  /*0270*/  IADD3 R20, PT, PT, R5, 0x1, RZ ;  /* 0x0000000105147810 */ /* 0x000fe40007ffe0ff */
[----:B0-----:R-:W-:Y:S02]  /*0280*/  IADD3 R7, PT, PT, R6, R3, RZ ;  /* 0x0000000306077210 */ /* 0x001fe40007ffe0ff */
[----:B------:R-:W-:-:S03]  /*0290*/  VIADDMNMX R8, R20, -UR8, RZ, !PT ;  /* 0x8000000814087c46 */ /* 0x000fc6000f8001ff */
[----:B------:R-:W0:Y:S02]  /*02a0*/  LDC.64 R18, c[0x0][0x390] ;  /* 0x0000e400ff127b82 */ /* 0x000e240000000a00 */
[----:B------:R-:W-:-:S06]  /*02b0*/  IMAD R8, R8, R3, R0 ;  /* 0x0000000308087224 */ /* 0x000fcc00078e0200 */
[----:B------:R-:W2:Y:S01]  /*02c0*/  LDC.64 R12, c[0x0][0x398] ;  /* 0x0000e600ff0c7b82 */ /* 0x000ea20000000a00 */
[----:B-1----:R-:W-:-:S04]  /*02d0*/  IMAD.WIDE.U32 R22, R8, 0x4, R16 ;  /* 0x0000000408167825 */ /* 0x002fc800078e0010 */
[C---:B------:R-:W-:Y:S02]  /*02e0*/  IMAD.WIDE R24, R7.reuse, 0x4, R16 ;  /* 0x0000000407187825 */ /* 0x040fe400078e0210 */
[----:B------:R-:W3:Y:S02]  /*02f0*/  LDG.E.CONSTANT R22, desc[UR6][R22.64] ;  /* 0x0000000616167981 */ /* 0x000ee4000c1e9900 */
[--C-:B0-----:R-:W-:Y:S01]  /*0300*/  IMAD.WIDE R14, R7, 0x4, R18.reuse ;  /* 0x00000004070e7825 */ /* 0x101fe200078e0212 */
[----:B------:R-:W-:Y:S01]  /*0310*/  VIADDMNMX R20, R20, -UR9, RZ, !PT ;  /* 0x8000000914147c46 */ /* 0x000fe2000f8001ff */
[----:B------:R-:W3:Y:S02]  /*0320*/  LDG.E.CONSTANT R9, desc[UR6][R24.64] ;  /* 0x0000000618097981 */ /* 0x000ee4000c1e9900 */
[----:B------:R-:W-:Y:S02]  /*0330*/  IMAD.WIDE.U32 R28, R8, 0x4, R18 ;  /* 0x00000004081c7825 */ /* 0x000fe400078e0012 */
[----:B------:R0:W4:Y:S04]  /*0340*/  LDG.E.CONSTANT R23, desc[UR6][R14.64] ;  /* 0x000000060e177981 */ /* 0x000128000c1e9900 */
[----:B------:R1:W4:Y:S01]  /*0350*/  LDG.E.CONSTANT R24, desc[UR6][R28.64] ;  /* 0x000000061c187981 */ /* 0x000322000c1e9900 */
[----:B0-----:R-:W1:Y:S01]  /*0360*/  LDC.64 R14, c[0x0][0x388] ;  /* 0x0000e200ff0e7b82 */ /* 0x001e620000000a00 */
[----:B------:R-:W-:-:S02]  /*0370*/  IMAD R25, R20, R3, R0 ;  /* 0x0000000314197224 */ /* 0x000fc400078e0200 */
[----:B--2---:R-:W-:-:S04]  /*0380*/  IMAD.WIDE.U32 R20, R8, 0x4, R12 ;  /* 0x0000000408147825 */ /* 0x004fc800078e000c */
[----:B------:R-:W-:Y:S02]  /*0390*/  IMAD.WIDE.U32 R18, R25, 0x4, R18 ;  /* 0x0000000419127825 */ /* 0x000fe400078e0012 */
[----:B------:R-:W2:Y:S02]  /*03a0*/  LDG.E.CONSTANT R21, desc[UR6][R20.64] ;  /* 0x0000000614157981 */ /* 0x000ea4000c1e9900 */
[----:B------:R-:W-:Y:S02]  /*03b0*/  IMAD.WIDE R26, R7, 0x4, R12 ;  /* 0x00000004071a7825 */ /* 0x000fe400078e020c */
[----:B------:R-:W5:Y:S02]  /*03c0*/  LDG.E.CONSTANT R18, desc[UR6][R18.64] ;  /* 0x0000000612127981 */ /* 0x000f64000c1e9900 */
[----:B------:R-:W-:Y:S02]  /*03d0*/  IMAD.WIDE.U32 R16, R25, 0x4, R16 ;  /* 0x0000000419107825 */ /* 0x000fe400078e0010 */
[----:B------:R-:W2:Y:S04]  /*03e0*/  LDG.E.CONSTANT R26, desc[UR6][R26.64] ;  /* 0x000000061a1a7981 */ /* 0x000ea8000c1e9900 */
[----:B------:R0:W2:Y:S01]  /*03f0*/  LDG.E.CONSTANT R20, desc[UR6][R16.64] ;  /* 0x0000000610147981 */ /* 0x0000a2000c1e9900 */
[----:B-1----:R-:W-:-:S04]  /*0400*/  IMAD.WIDE R28, R7, 0x4, R14 ;  /* 0x00000004071c7825 */ /* 0x002fc800078e020e */
[C---:B------:R-:W-:Y:S02]  /*0410*/  IMAD.WIDE.U32 R12, R25.reuse, 0x4, R12 ;  /* 0x00000004190c7825 */ /* 0x040fe400078e000c */
[----:B------:R-:W2:Y:S02]  /*0420*/  LDG.E.CONSTANT R28, desc[UR6][R28.64] ;  /* 0x000000061c1c7981 */ /* 0x000ea4000c1e9900 */
[--C-:B0-----:R-:W-:Y:S02]  /*0430*/  IMAD.WIDE.U32 R16, R8, 0x4, R14.reuse ;  /* 0x0000000408107825 */ /* 0x101fe400078e000e */
[----:B------:R-:W2:Y:S04]  /*0440*/  LDG.E.CONSTANT R13, desc[UR6][R12.64] ;  /* 0x000000060c0d7981 */ /* 0x000ea8000c1e9900 */
[----:B------:R0:W2:Y:S01]  /*0450*/  LDG.E.CONSTANT R7, desc[UR6][R16.64] ;  /* 0x0000000610077981 */ /* 0x0000a2000c1e9900 */
[----:B------:R-:W-:-:S06]  /*0460*/  IMAD.WIDE.U32 R14, R25, 0x4, R14 ;  /* 0x00000004190e7825 */ /* 0x000fcc00078e000e */
[----:B------:R5:W2:Y:S01]  /*0470*/  LDG.E.CONSTANT R15, desc[UR6][R14.64] ;  /* 0x000000060e0f7981 */ /* 0x000aa2000c1e9900 */
[----:B------:R-:W-:Y:S01]  /*0480*/  BSSY.RECONVERGENT B1, `(.L_x_2) ;  /* 0x000004d000017945 */ /* 0x000fe20003800200 */
[----:B---3--:R-:W-:-:S04]  /*0490*/  FADD R25, R9, -R22 ;  /* 0x8000001609197221 */ /* 0x008fc80000000000 */
[----:B------:R-:W-:Y:S01]  /*04a0*/  FADD R19, -R9, R25 ;  /* 0x0000001909137221 */ /* 0x000fe20000000100 */
[----:B----4-:R-:W-:-:S03]  /*04b0*/  FADD R8, R23, -R24 ;  /* 0x8000001817087221 */ /* 0x010fc60000000000 */
[--C-:B------:R-:W-:Y:S01]  /*04c0*/  FADD R27, -R22, -R19.reuse ;  /* 0x80000013161b7221 */ /* 0x100fe20000000100 */
[----:B0-----:R-:W-:Y:S01]  /*04d0*/  FADD R17, -R23, R8 ;  /* 0x0000000817117221 */ /* 0x001fe20000000100 */
[----:B------:R-:W-:-:S03]  /*04e0*/  FADD R22, R25, -R19 ;  /* 0x8000001319167221 */ /* 0x000fc60000000000 */
[--C-:B------:R-:W-:Y:S01]  /*04f0*/  FADD R19, R8, -R17.reuse ;  /* 0x8000001108137221 */ /* 0x100fe20000000000 */
[----:B------:R-:W-:Y:S01]  /*0500*/  FADD R24, -R24, -R17 ;  /* 0x8000001118187221 */ /* 0x000fe20000000100 */
[----:B------:R-:W-:Y:S02]  /*0510*/  FADD R16, R9, -R22 ;  /* 0x8000001609107221 */ /* 0x000fe40000000000 */
[----:B------:R-:W-:Y:S02]  /*0520*/  FADD R19, R23, -R19 ;  /* 0x8000001317137221 */ /* 0x000fe40000000000 */
[----:B------:R-:W-:Y:S02]  /*0530*/  FADD R16, R16, R27 ;  /* 0x0000001b10107221 */ /* 0x000fe40000000000 */
[----:B------:R-:W-:Y:S01]  /*0540*/  FADD R19, R19, R24 ;  /* 0x0000001813137221 */ /* 0x000fe20000000000 */
[----:B-----5:R-:W-:Y:S01]  /*0550*/  FADD R14, R23, -R18 ;  /* 0x80000012170e7221 */ /* 0x020fe20000000000 */
[----:B--2---:R-:W-:-:S03]  /*0560*/  FADD R22, R26, -R21 ;  /* 0x800000151a167221 */ /* 0x004fc60000000000 */
[----:B------:R-:W-:Y:S01]  /*0570*/  FADD R27, -R23, R14 ;  /* 0x0000000e171b7221 */ /* 0x000fe20000000100 */
[----:B------:R-:W-:Y:S01]  /*0580*/  FADD R12, R9, -R20 ;  /* 0x80000014090c7221 */ /* 0x000fe20000000000 */
[----:B------:R-:W-:Y:S02]  /*0590*/  FADD R19, R19, R22 ;  /* 0x0000001613137221 */ /* 0x000fe40000000000 */
[--C-:B------:R-:W-:Y:S01]  /*05a0*/  FADD R22, R14, -R27.reuse ;  /* 0x8000001b0e167221 */ /* 0x100fe20000000000 */
[----:B------:R-:W-:Y:S01]  /*05b0*/  FADD R17, -R9, R12 ;  /* 0x0000000c09117221 */ /* 0x000fe20000000100 */
[----:B------:R-:W-:Y:S02]  /*05c0*/  FADD R21, -R18, -R27 ;  /* 0x8000001b12157221 */ /* 0x000fe40000000100 */
[----:B------:R-:W-:Y:S01]  /*05d0*/  FADD R22, R23, -R22 ;  /* 0x8000001617167221 */ /* 0x000fe20000000000 */
[--C-:B------:R-:W-:Y:S01]  /*05e0*/  FADD R18, R12, -R17.reuse ;  /* 0x800000110c127221 */ /* 0x100fe20000000000 */
[----:B------:R-:W-:Y:S01]  /*05f0*/  FADD R20, -R20, -R17 ;  /* 0x8000001114147221 */ /* 0x000fe20000000100 */
[----:B------:R-:W-:Y:S01]  /*0600*/  FADD R17, R8, R19 ;  /* 0x0000001308117221 */ /* 0x000fe20000000000 */
[----:B------:R-:W-:Y:S01]  /*0610*/  FADD R21, R22, R21 ;  /* 0x0000001516157221 */ /* 0x000fe20000000000 */
[----:B------:R-:W-:Y:S01]  /*0620*/  FADD R9, R9, -R18 ;  /* 0x8000001209097221 */ /* 0x000fe20000000000 */
[----:B------:R-:W-:Y:S01]  /*0630*/  FADD R7, R28, -R7 ;  /* 0x800000071c077221 */ /* 0x000fe20000000000 */
[----:B------:R-:W-:-:S03]  /*0640*/  FADD R22, -R8, R17 ;  /* 0x0000001108167221 */ /* 0x000fc60000000100 */
[----:B------:R-:W-:Y:S01]  /*0650*/  FADD R18, R16, R7 ;  /* 0x0000000710127221 */ /* 0x000fe20000000000 */
[----:B------:R-:W-:Y:S01]  /*0660*/  FADD R26, R26, -R13 ;  /* 0x8000000d1a1a7221 */ /* 0x000fe20000000000 */
[----:B------:R-:W-:Y:S02]  /*0670*/  FADD R23, R17, -R22 ;  /* 0x8000001611177221 */ /* 0x000fe40000000000 */
[----:B------:R-:W-:Y:S01]  /*0680*/  FADD R16, R25, R18 ;  /* 0x0000001219107221 */ /* 0x000fe20000000000 */
[----:B------:R-:W-:Y:S01]  /*0690*/  FADD R7, R9, R20 ;  /* 0x0000001409077221 */ /* 0x000fe20000000000 */
[----:B------:R-:W-:Y:S01]  /*06a0*/  FADD R9, R21, R26 ;  /* 0x0000001a15097221 */ /* 0x000fe20000000000 */
[----:B------:R-:W-:Y:S01]  /*06b0*/  FADD R22, R19, -R22 ;  /* 0x8000001613167221 */ /* 0x000fe20000000000 */
[----:B------:R-:W-:Y:S01]  /*06c0*/  FADD R21, -R25, R16 ;  /* 0x0000001019157221 */ /* 0x000fe20000000100 */
[----:B------:R-:W-:-:S03]  /*06d0*/  FADD R23, R8, -R23 ;  /* 0x8000001708177221 */ /* 0x000fc60000000000 */
[----:B------:R-:W-:Y:S01]  /*06e0*/  FADD R8, R18, -R21 ;  /* 0x8000001512087221 */ /* 0x000fe20000000000 */
[----:B------:R-:W-:Y:S01]  /*06f0*/  FADD R18, R23, R22 ;  /* 0x0000001617127221 */ /* 0x000fe20000000000 */
[----:B------:R-:W-:Y:S01]  /*0700*/  FADD R13, R14, R9 ;  /* 0x000000090e0d7221 */ /* 0x000fe20000000000 */
[----:B------:R-:W-:-:S03]  /*0710*/  FSETP.EQ.AND P1, PT, R17, RZ, PT ;  /* 0x000000ff1100720b */ /* 0x000fc60003f22000 */
[----:B------:R-:W-:Y:S01]  /*0720*/  FSETP.NEU.AND P0, PT, R18, RZ, PT ;  /* 0x000000ff1200720b */ /* 0x000fe20003f0d000 */
[----:B------:R-:W-:Y:S01]  /*0730*/  FADD R24, -R14, R13 ;  /* 0x0000000d0e187221 */ /* 0x000fe20000000100 */
[----:B------:R-:W-:Y:S01]  /*0740*/  FADD R28, R28, -R15 ;  /* 0x8000000f1c1c7221 */ /* 0x000fe20000000000 */
[----:B------:R-:W-:Y:S02]  /*0750*/  FADD R20, R16, -R21 ;  /* 0x8000001510147221 */ /* 0x000fe40000000000 */
[--C-:B------:R-:W-:Y:S01]  /*0760*/  FADD R15, R13, -R24.reuse ;  /* 0x800000180d0f7221 */ /* 0x100fe20000000000 */
[----:B------:R-:W-:Y:S01]  /*0770*/  FADD R9, R9, -R24 ;  /* 0x8000001809097221 */ /* 0x000fe20000000000 */
[----:B------:R-:W-:Y:S02]  /*0780*/  FADD R19, R25, -R20 ;  /* 0x8000001419137221 */ /* 0x000fe40000000000 */
[----:B------:R-:W-:Y:S01]  /*0790*/  FADD R14, R14, -R15 ;  /* 0x8000000f0e0e7221 */ /* 0x000fe20000000000 */
[----:B------:R-:W-:Y:S01]  /*07a0*/  FADD R15, R7, R28 ;  /* 0x0000001c070f7221 */ /* 0x000fe20000000000 */
[----:B------:R-:W-:-:S02]  /*07b0*/  HFMA2 R7, -RZ, RZ, 0, 0 ;  /* 0x00000000ff077431 */ /* 0x000fc400000001ff */
[----:B------:R-:W-:Y:S01]  /*07c0*/  FADD R19, R19, R8 ;  /* 0x0000000813137221 */ /* 0x000fe20000000000 */
[----:B------:R-:W-:Y:S01]  /*07d0*/  FADD R14, R14, R9 ;  /* 0x000000090e0e7221 */ /* 0x000fe20000000000 */
[----:B------:R-:W-:Y:S06]  /*07e0*/  @!P0 BRA P1, `(.L_x_3) ;  /* 0x0000000000588947 */ /* 0x000fec0000800000 */
[----:B------:R-:W-:Y:S01]  /*07f0*/  IADD3 R7, PT, PT, R17, 0x1800000, RZ ;  /* 0x0180000011077810 */ /* 0x000fe20007ffe0ff */
[----:B------:R-:W-:Y:S03]  /*0800*/  BSSY.RECONVERGENT B2, `(.L_x_4) ;  /* 0x000000d000027945 */ /* 0x000fe60003800200 */
[----:B------:R-:W-:-:S04]  /*0810*/  LOP3.LUT R7, R7, 0x7f800000, RZ, 0xc0, !PT ;  /* 0x7f80000007077812 */ /* 0x000fc800078ec0ff */
[----:B------:R-:W-:-:S13]  /*0820*/  ISETP.GT.U32.AND P0, PT, R7, 0x1ffffff, PT ;  /* 0x01ffffff0700780c */ /* 0x000fda0003f04070 */
[----:B------:R-:W-:Y:S05]  /*0830*/  @P0 BRA `(.L_x_5) ;  /* 0x0000000000140947 */ /* 0x000fea0003800000 */
[----:B------:R-:W-:Y:S02]  /*0840*/  MOV R7, R17 ;  /* 0x0000001100077202 */ /* 0x000fe40000000f00 */
[----:B------:R-:W-:-:S07]  /*0850*/  MOV R20, 0x870 ;  /* 0x0000087000147802 */ /* 0x000fce0000000f00 */
[----:B------:R-:W-:Y:S05]  /*0860*/  CALL.REL.NOINC `($__internal_0_$__cuda_sm20_rcp_rn_f32_slowpath) ;  /* 0x0000000000ec7944 */ /* 0x000fea0003c00000 */
[----:B------:R-:W-:Y:S01]  /*0870*/  MOV R8, R7 ;  /* 0x0000000700087202 */ /* 0x000fe20000000f00 */
[----:B------:R-:W-:Y:S06]  /*0880*/  BRA `(.L_x_6) ;  /* 0x0000000000107947 */ /* 0x000fec0003800000 */
.L_x_5:
[----:B------:R-:W0:Y:S02]  /*0890*/  MUFU.RCP R8, R17 ;  /* 0x0000001100087308 */ /* 0x000e240000001000 */
[----:B0-----:R-:W-:-:S04]  /*08a0*/  FFMA R7, R17, R8, -1 ;  /* 0xbf80000011077423 */ /* 0x001fc80000000008 */
[----:B------:R-:W-:-:S04]  /*08b0*/  FADD.FTZ R7, -R7, -RZ ;  /* 0x800000ff07077221 */ /* 0x000fc80000010100 */
[----:B------:R-:W-:-:S07]  /*08c0*/  FFMA R8, R8, R7, R8 ;  /* 0x0000000708087223 */ /* 0x000fce0000000008 */
.L_x_6:
[----:B------:R-:W-:Y:S05]  /*08d0*/  BSYNC.RECONVERGENT B2 ;  /* 0x0000000000027941 */ /* 0x000fea0003800200 */
.L_x_4:
[----:B------:R-:W-:-:S04]  /*08e0*/  FFMA R7, -R17, R8, 2 ;  /* 0x4000000011077423 */ /* 0x000fc80000000108 */
[----:B------:R-:W-:-:S04]  /*08f0*/  FFMA R7, R7, R8, RZ ;  /* 0x0000000807077223 */ /* 0x000fc800000000ff */
[----:B------:R-:W-:-:S04]  /*0900*/  FMUL R8, R16, R7 ;  /* 0x0000000710087220 */ /* 0x000fc80000400000 */
[----:B------:R-:W-:-:S04]  /*0910*/  FFMA R17, R17, -R8, R16 ;  /* 0x8000000811117223 */ /* 0x000fc80000000010 */
[----:B------:R-:W-:-:S04]  /*0920*/  FFMA R18, R18, -R8, R17 ;  /* 0x8000000812127223 */ /* 0x000fc80000000011 */
[----:B------:R-:W-:-:S04]  /*0930*/  FADD R18, R19, R18 ;  /* 0x0000001213127221 */ /* 0x000fc80000000000 */
[----:B------:R-:W-:-:S07]  /*0940*/  FFMA R7, R7, R18, R8 ;  /* 0x0000001207077223 */ /* 0x000fce0000000008 */
.L_x_3:
[----:B------:R-:W-:Y:S05]  /*0950*/  BSYNC.RECONVERGENT B1 ;  /* 0x0000000000017941 */ /* 0x000fea0003800200 */
.L_x_2:
[----:B------:R-:W-:Y:S01]  /*0960*/  IMAD.WIDE R8, R6, 0x4, R10 ;  /* 0x0000000406087825 */ /* 0x000fe200078e020a */
[----:B------:R-:W-:Y:S01]  /*0970*/  FSETP.NEU.AND P0, PT, R14, RZ, PT ;  /* 0x000000ff0e00720b */ /* 0x000fe20003f0d000 */
[----:B------:R-:W-:Y:S01]  /*0980*/  BSSY.RECONVERGENT B1, `(.L_x_7) ;  /* 0x0000021000017945 */ /* 0x000fe20003800200 */
[----:B------:R-:W-:Y:S01]  /*0990*/  FSETP.EQ.AND P1, PT, R13, RZ, PT ;  /* 0x000000ff0d00720b */ /* 0x000fe20003f22000 */
[----:B------:R-:W-:Y:S01]  /*09a0*/  HFMA2 R17, -RZ, RZ, 0, 0 ;  /* 0x00000000ff117431 */ /* 0x000fe200000001ff */
[----:B------:R0:W-:Y:S11]  /*09b0*/  STG.E desc[UR6][R8.64], R7 ;  /* 0x0000000708007986 */ /* 0x0001f6000c101906 */
[----:B------:R-:W-:Y:S05]  /*09c0*/  @!P0 BRA P1, `(.L_x_8) ;  /* 0x0000000000708947 */ /* 0x000fea0000800000 */
[----:B0-----:R-:W-:Y:S01]  /*09d0*/  IADD3 R7, PT, PT, R13, 0x1800000, RZ ;  /* 0x018000000d077810 */ /* 0x001fe20007ffe0ff */
[C---:B------:R-:W-:Y:S01]  /*09e0*/  FADD R16, R12.reuse, R15 ;  /* 0x0000000f0c107221 */ /* 0x040fe20000000000 */
[----:B------:R-:W-:Y:S02]  /*09f0*/  BSSY.RECONVERGENT B2, `(.L_x_9) ;  /* 0x000000e000027945 */ /* 0x000fe40003800200 */
[----:B------:R-:W-:Y:S01]  /*0a00*/  LOP3.LUT R7, R7, 0x7f800000, RZ, 0xc0, !PT ;  /* 0x7f80000007077812 */ /* 0x000fe200078ec0ff */
[----:B------:R-:W-:-:S03]  /*0a10*/  FADD R17, -R12, R16 ;  /* 0x000000100c117221 */ /* 0x000fc60000000100 */
[----:B------:R-:W-:-:S13]  /*0a20*/  ISETP.GT.U32.AND P0, PT, R7, 0x1ffffff, PT ;  /* 0x01ffffff0700780c */ /* 0x000fda0003f04070 */
[----:B------:R-:W-:Y:S05]  /*0a30*/  @P0 BRA `(.L_x_10) ;  /* 0x0000000000140947 */ /* 0x000fea0003800000 */
[----:B------:R-:W-:Y:S02]  /*0a40*/  MOV R7, R13 ;  /* 0x0000000d00077202 */ /* 0x000fe40000000f00 */
[----:B------:R-:W-:-:S07]  /*0a50*/  MOV R20, 0xa70 ;  /* 0x00000a7000147802 */ /* 0x000fce0000000f00 */
[----:B------:R-:W-:Y:S05]  /*0a60*/  CALL.REL.NOINC `($__internal_0_$__cuda_sm20_rcp_rn_f32_slowpath) ;  /* 0x00000000006c7944 */ /* 0x000fea0003c00000 */
[----:B------:R-:W-:Y:S01]  /*0a70*/  MOV R8, R7 ;  /* 0x0000000700087202 */ /* 0x000fe20000000f00 */
[----:B------:R-:W-:Y:S06]  /*0a80*/  BRA `(.L_x_11) ;  /* 0x0000000000107947 */ /* 0x000fec0003800000 */
.L_x_10:
[----:B------:R-:W0:Y:S02]  /*0a90*/  MUFU.RCP R8, R13 ;  /* 0x0000000d00087308 */ /* 0x000e240000001000 */
[----:B0-----:R-:W-:-:S04]  /*0aa0*/  FFMA R7, R13, R8, -1 ;  /* 0xbf8000000d077423 */ /* 0x001fc80000000008 */
[----:B------:R-:W-:-:S04]  /*0ab0*/  FADD.FTZ R7, -R7, -RZ ;  /* 0x800000ff07077221 */ /* 0x000fc80000010100 */
[----:B------:R-:W-:-:S07]  /*0ac0*/  FFMA R8, R8, R7, R8 ;  /* 0x0000000708087223 */ /* 0x000fce0000000008 */
.L_x_11:
[----:B------:R-:W-:Y:S05]  /*0ad0*/  BSYNC.RECONVERGENT B2 ;  /* 0x0000000000027941 */ /* 0x000fea0003800200 */
.L_x_9:
[-C--:B------:R-:W-:Y:S01]  /*0ae0*/  FFMA R7, -R13, R8.reuse, 2 ;  /* 0x400000000d077423 */ /* 0x080fe20000000108 */
[--C-:B------:R-:W-:Y:S01]  /*0af0*/  FADD R9, R16, -R17.reuse ;  /* 0x8000001110097221 */ /* 0x100fe20000000000 */
[----:B------:R-:W-:Y:S02]  /*0b00*/  FADD R15, R15, -R17 ;  /* 0x800000110f0f7221 */ /* 0x000fe40000000000 */
[----:B------:R-:W-:Y:S01]  /*0b10*/  FFMA R7, R7, R8, RZ ;  /* 0x0000000807077223 */ /* 0x000fe200000000ff */
[----:B------:R-:W-:-:S03]  /*0b20*/  FADD R12, R12, -R9 ;  /* 0x800000090c0c7221 */ /* 0x000fc60000000000 */
[----:B------:R-:W-:Y:S01]  /*0b30*/  FMUL R8, R16, R7 ;  /* 0x0000000710087220 */ /* 0x000fe20000400000 */
[----:B------:R-:W-:-:S03]  /*0b40*/  FADD R12, R15, R12 ;  /* 0x0000000c0f0c7221 */ /* 0x000fc60000000000 */
[----:B------:R-:W-:-:S04]  /*0b50*/  FFMA R13, R13, -R8, R16 ;  /* 0x800000080d0d7223 */ /* 0x000fc80000000010 */
[----:B------:R-:W-:-:S04]  /*0b60*/  FFMA R13, R14, -R8, R13 ;  /* 0x800000080e0d7223 */ /* 0x000fc8000000000d */
[----:B------:R-:W-:-:S04]  /*0b70*/  FADD R12, R13, R12 ;  /* 0x0000000c0d0c7221 */ /* 0x000fc80000000000 */
[----:B------:R-:W-:-:S07]  /*0b80*/  FFMA R17, R7, R12, R8 ;  /* 0x0000000c07117223 */ /* 0x000fce0000000008 */
.L_x_8:
[----:B------:R-:W-:Y:S05]  /*0b90*/  BSYNC.RECONVERGENT B1 ;  /* 0x0000000000017941 */ /* 0x000fea0003800200 */
.L_x_7:
[----:B0-----:R-:W0:Y:S02]  /*0ba0*/  LDC.64 R8, c[0x0][0x3c0] ;  /* 0x0000f000ff087b82 */ /* 0x001e240000000a00 */
[----:B0-----:R-:W-:-:S05]  /*0bb0*/  IMAD.WIDE R8, R6, 0x4, R8 ;  /* 0x0000000406087825 */ /* 0x001fca00078e0208 */
[----:B------:R1:W-:Y:S02]  /*0bc0*/  STG.E desc[UR6][R8.64], R17 ;  /* 0x0000001108007986 */ /* 0x0003e4000c101906 */
.L_x_1:
[----:B------:R-:W-:Y:S05]  /*0bd0*/  BSYNC.RECONVERGENT B0 ;  /* 0x0000000000007941 */ /* 0x000fea0003800200 */
.L_x_0:
[----:B------:R-:W-:-:S04]  /*0be0*/  IADD3 R5, PT, PT, R4, R5, RZ ;  /* 0x0000000504057210 */ /* 0x000fc80007ffe0ff */
[----:B------:R-:W-:-:S13]  /*0bf0*/  ISETP.GE.AND P0, PT, R5, UR5, PT ;  /* 0x0000000505007c0c */ /* 0x000fda000bf06270 */
[----:B------:R-:W-:Y:S05]  /*0c00*/  @!P0 BRA `(.L_x_12) ;  /* 0xfffffff400688947 */ /* 0x000fea000383ffff */
[----:B------:R-:W-:Y:S05]  /*0c10*/  EXIT ;  /* 0x000000000000794d */ /* 0x000fea0003800000 */
        .weak           $__internal_0_$__cuda_sm20_rcp_rn_f32_slowpath
        .type           $__internal_0_$__cuda_sm20_rcp_rn_f32_slowpath,@function
        .size           $__internal_0_$__cuda_sm20_rcp_rn_f32_slowpath,(.L_x_195 - $__internal_0_$__cuda_sm20_rcp_rn_f32_slowpath)
$__internal_0_$__cuda_sm20_rcp_rn_f32_slowpath:
[----:B------:R-:W-:Y:S01]  /*0c20*/  SHF.L.U32 R8, R7, 0x1, RZ ;  /* 0x0000000107087819 */ /* 0x000fe200000006ff */
[----:B------:R-:W-:Y:S03]  /*0c30*/  BSSY.RECONVERGENT B3, `(.L_x_13) ;  /* 0x0000030000037945 */ /* 0x000fe60003800200 */
[----:B------:R-:W-:-:S04]  /*0c40*/  SHF.R.U32.HI R8, RZ, 0x18, R8 ;  /* 0x00000018ff087819 */ /* 0x000fc80000011608 */
[----:B------:R-:W-:-:S13]  /*0c50*/  ISETP.NE.U32.AND P0, PT, R8, RZ, PT ;  /* 0x000000ff0800720c */ /* 0x000fda0003f05070 */
[----:B------:R-:W-:Y:S05]  /*0c60*/  @P0 BRA `(.L_x_14) ;  /* 0x0000000000280947 */ /* 0x000fea0003800000 */
[----:B------:R-:W-:-:S04]  /*0c70*/  SHF.L.U32 R8, R7, 0x1, RZ ;  /* 0x0000000107087819 */ /* 0x000fc800000006ff */
[----:B------:R-:W-:-:S13]  /*0c80*/  ISETP.NE.AND P0, PT, R8, RZ, PT ;  /* 0x000000ff0800720c */ /* 0x000fda0003f05270 */
[----:B------:R-:W-:Y:S01]  /*0c90*/  @P0 FFMA R21, R7, 1.84467440737095516160e+19, RZ ;  /* 0x5f80000007150823 */ /* 0x000fe200000000ff */
[----:B------:R-:W-:Y:S08]  /*0ca0*/  @!P0 MUFU.RCP R9, R7 ;  /* 0x0000000700098308 */ /* 0x000ff00000001000 */
[----:B------:R-:W0:Y:S02]  /*0cb0*/  @P0 MUFU.RCP R8, R21 ;  /* 0x0000001500080308 */ /* 0x000e240000001000 */
[----:B0-----:R-:W-:-:S04]  /*0cc0*/  @P0 FFMA R22, R21, R8, -1 ;  /* 0xbf80000015160423 */ /* 0x001fc80000000008 */
[----:B------:R-:W-:-:S04]  /*0cd0*/  @P0 FADD.FTZ R23, -R22, -RZ ;  /* 0x800000ff16170221 */ /* 0x000fc80000010100 */
[----:B------:R-:W-:-:S04]  /*0ce0*/  @P0 FFMA R8, R8, R23, R8 ;  /* 0x0000001708080223 */ /* 0x000fc80000000008 */
[----:B------:R-:W-:Y:S01]  /*0cf0*/  @P0 FFMA R9, R8, 1.84467440737095516160e+19, RZ ;  /* 0x5f80000008090823 */ /* 0x000fe200000000ff */
[----:B------:R-:W-:Y:S06]  /*0d00*/  BRA `(.L_x_15) ;  /* 0x0000000000887947 */ /* 0x000fec0003800000 */
.L_x_14:
[----:B------:R-:W-:-:S04]  /*0d10*/  IADD3 R9, PT, PT, R8, -0xfd, RZ ;  /* 0xffffff0308097810 */ /* 0x000fc80007ffe0ff */
[----:B------:R-:W-:-:S13]  /*0d20*/  ISETP.GT.U32.AND P0, PT, R9, 0x1, PT ;  /* 0x000000010900780c */ /* 0x000fda0003f04070 */
[----:B------:R-:W-:Y:S05]  /*0d30*/  @P0 BRA `(.L_x_16) ;  /* 0x0000000000780947 */ /* 0x000fea0003800000 */
[----:B------:R-:W-:Y:S01]  /*0d40*/  LOP3.LUT R21, R7, 0x7fffff, RZ, 0xc0, !PT ;  /* 0x007fffff07157812 */ /* 0x000fe200078ec0ff */
[----:B------:R-:W-:-:S03]  /*0d50*/  HFMA2 R26, -RZ, RZ, 0, 1.78813934326171875e-07 ;  /* 0x00000003ff1a7431 */ /* 0x000fc600000001ff */
[----:B------:R-:W-:-:S04]  /*0d60*/  LOP3.LUT R21, R21, 0x3f800000, RZ, 0xfc, !PT ;  /* 0x3f80000015157812 */ /* 0x000fc800078efcff */
[----:B------:R-:W0:Y:S01]  /*0d70*/  MUFU.RCP R22, R21 ;  /* 0x0000001500167308 */ /* 0x000e220000001000 */
[----:B------:R-:W-:Y:S01]  /*0d80*/  SHF.L.U32 R25, R26, R9, RZ ;  /* 0x000000091a197219 */ /* 0x000fe200000006ff */
[----:B0-----:R-:W-:-:S04]  /*0d90*/  FFMA R23, R21, R22, -1 ;  /* 0xbf80000015177423 */ /* 0x001fc80000000016 */
[----:B------:R-:W-:-:S04]  /*0da0*/  FADD.FTZ R23, -R23, -RZ ;  /* 0x800000ff17177221 */ /* 0x000fc80000010100 */
[CCC-:B------:R-:W-:Y:S01]  /*0db0*/  FFMA.RM R24, R22.reuse, R23.reuse, R22.reuse ;  /* 0x0000001716187223 */ /* 0x1c0fe20000004016 */
[----:B------:R-:W-:-:S04]  /*0dc0*/  FFMA.RP R23, R22, R23, R22 ;  /* 0x0000001716177223 */ /* 0x000fc80000008016 */
[C---:B------:R-:W-:Y:S02]  /*0dd0*/  LOP3.LUT R22, R24.reuse, 0x7fffff, RZ, 0xc0, !PT ;  /* 0x007fffff18167812 */ /* 0x040fe400078ec0ff */
[----:B------:R-:W-:Y:S02]  /*0de0*/  FSETP.NEU.FTZ.AND P0, PT, R24, R23, PT ;  /* 0x000000171800720b */ /* 0x000fe40003f1d000 */
[----:B------:R-:W-:Y:S02]  /*0df0*/  LOP3.LUT R22, R22, 0x800000, RZ, 0xfc, !PT ;  /* 0x0080000016167812 */ /* 0x000fe400078efcff */
[----:B------:R-:W-:Y:S02]  /*0e00*/  SEL R23, RZ, 0xffffffff, !P0 ;  /* 0xffffffffff177807 */ /* 0x000fe40004000000 */
[----:B------:R-:W-:Y:S02]  /*0e10*/  LOP3.LUT R24, R25, R22, RZ, 0xc0, !PT ;  /* 0x0000001619187212 */ /* 0x000fe400078ec0ff */
[----:B------:R-:W-:-:S02]  /*0e20*/  IADD3 R23, PT, PT, -R23, RZ, RZ ;  /* 0x000000ff17177210 */ /* 0x000fc40007ffe1ff */
[-C--:B------:R-:W-:Y:S02]  /*0e30*/  SHF.R.U32.HI R24, RZ, R9.reuse, R24 ;  /* 0x00000009ff187219 */ /* 0x080fe40000011618 */
[----:B------:R-:W-:Y:S02]  /*0e40*/  LOP3.LUT P1, RZ, R23, R9, R22, 0xf8, !PT ;  /* 0x0000000917ff7212 */ /* 0x000fe4000782f816 */
[C---:B------:R-:W-:Y:S02]  /*0e50*/  LOP3.LUT P0, RZ, R24.reuse, 0x1, RZ, 0xc0, !PT ;  /* 0x0000000118ff7812 */ /* 0x040fe4000780c0ff */
[----:B------:R-:W-:-:S04]  /*0e60*/  LOP3.LUT P2, RZ, R24, 0x2, RZ, 0xc0, !PT ;  /* 0x0000000218ff7812 */ /* 0x000fc8000784c0ff */
[----:B------:R-:W-:Y:S02]  /*0e70*/  PLOP3.LUT P0, PT, P0, P1, P2, 0xe0, 0x0 ;  /* 0x000000000000781c */ /* 0x000fe40000703c20 */
[----:B------:R-:W-:Y:S02]  /*0e80*/  LOP3.LUT P1, RZ, R7, 0x7fffff, RZ, 0xc0, !PT ;  /* 0x007fffff07ff7812 */ /* 0x000fe4000782c0ff */
[----:B------:R-:W-:-:S04]  /*0e90*/  SEL R9, RZ, 0x1, !P0 ;  /* 0x00000001ff097807 */ /* 0x000fc80004000000 */
[----:B------:R-:W-:-:S04]  /*0ea0*/  IADD3 R9, PT, PT, -R9, RZ, RZ ;  /* 0x000000ff09097210 */ /* 0x000fc80007ffe1ff */
[----:B------:R-:W-:Y:S02]  /*0eb0*/  ISETP.GE.AND P0, PT, R9, RZ, PT ;  /* 0x000000ff0900720c */ /* 0x000fe40003f06270 */
[----:B------:R-:W-:-:S04]  /*0ec0*/  IADD3 R9, PT, PT, R8, -0xfc, RZ ;  /* 0xffffff0408097810 */ /* 0x000fc80007ffe0ff */
[----:B------:R-:W-:-:S07]  /*0ed0*/  SHF.R.U32.HI R22, RZ, R9, R22 ;  /* 0x00000009ff167219 */ /* 0x000fce0000011616 */
[----:B------:R-:W-:-:S04]  /*0ee0*/  @!P0 IADD3 R22, PT, PT, R22, 0x1, RZ ;  /* 0x0000000116168810 */ /* 0x000fc80007ffe0ff */
[----:B------:R-:W-:-:S04]  /*0ef0*/  @!P1 SHF.L.U32 R22, R22, 0x1, RZ ;  /* 0x0000000116169819 */ /* 0x000fc800000006ff */
[----:B------:R-:W-:Y:S01]  /*0f00*/  LOP3.LUT R9, R22, 0x80000000, R7, 0xf8, !PT ;  /* 0x8000000016097812 */ /* 0x000fe200078ef807 */
[----:B------:R-:W-:Y:S06]  /*0f10*/  BRA `(.L_x_15) ;  /* 0x0000000000047947 */ /* 0x000fec0003800000 */
.L_x_16:
[----:B------:R0:W1:Y:S02]  /*0f20*/  MUFU.RCP R9, R7 ;  /* 0x0000000700097308 */ /* 0x0000640000001000 */
.L_x_15:
[----:B------:R-:W-:Y:S05]  /*0f30*/  BSYNC.RECONVERGENT B3 ;  /* 0x0000000000037941 */ /* 0x000fea0003800200 */
.L_x_13:
[----:B01----:R-:W-:Y:S01]  /*0f40*/  MOV R7, R9 ;  /* 0x0000000900077202 */ /* 0x003fe20000000f00 */
[----:B------:R-:W-:Y:S01]  /*0f50*/  HFMA2 R9, -RZ, RZ, 0, 0 ;  /* 0x00000000ff097431 */ /* 0x000fe200000001ff */
[----:B------:R-:W-:-:S04]  /*0f60*/  MOV R8, R20 ;  /* 0x0000001400087202 */ /* 0x000fc80000000f00 */
[----:B------:R-:W-:Y:S05]  /*0f70*/  RET.REL.NODEC R8 `(buff_averages_many_series_one_param_exp2_f32) ;  /* 0xfffffff008207950 */ /* 0x000fea0003c3ffff */
.L_x_17:
[----:B------:R-:W-:-:S00]  /*0f80*/  BRA `(.L_x_17) ;  /* 0xfffffffc00fc7947 */ /* 0x000fc0000383ffff */
[----:B------:R-:W-:-:S00]  /*0f90*/  NOP ;  /* 0x0000000000007918 */ /* 0x000fc00000000000 */
        /* <DEDUP_REMOVED lines=14> */
.L_x_195:


//--------------------- .text.buff_averages_batch_prefix_exp2_f32 --------------------------
	.section	.text.buff_averages_batch_prefix_exp2_f32,"ax",@progbits
	.align	128
        .global         buff_averages_batch_prefix_exp2_f32
        .type           buff_averages_batch_prefix_exp2_f32,@function
        .size           buff_averages_batch_prefix_exp2_f32,(.L_x_196 - buff_averages_batch_prefix_exp2_f32)
        .other          buff_averages_batch_prefix_exp2_f32,@"STO_CUDA_ENTRY STV_DEFAULT"
buff_averages_batch_prefix_exp2_f32:
.text.buff_averages_batch_prefix_exp2_f32:
[----:B------:R-:W-:Y:S01]  /*0000*/  LDC R1, c[0x0][0x37c] ;  /* 0x0000df00ff017b82 */ /* 0x000fe20000000800 */
[----:B------:R-:W0:Y:S01]  /*0010*/  S2R R0, SR_CTAID.Y ;  /* 0x0000000000007919 */ /* 0x000e220000002600 */
[----:B------:R-:W0:Y:S02]  /*0020*/  LDCU UR4, c[0x0][0x3b8] ;  /* 0x00007700ff0477ac */ /* 0x000e240008000800 */
[----:B0-----:R-:W-:-:S13]  /*0030*/  ISETP.GE.AND P0, PT, R0, UR4, PT ;  /* 0x0000000400007c0c */ /* 0x001fda000bf06270 */
[----:B------:R-:W-:Y:S05]  /*0040*/  @P0 EXIT ;  /* 0x000000000000094d */ /* 0x000fea0003800000 */
[----:B------:R-:W0:Y:S01]  /*0050*/  LDC.64 R4, c[0x0][0x3a8] ;  /* 0x0000ea00ff047b82 */ /* 0x000e220000000a00 */
[----:B------:R-:W1:Y:S07]  /*0060*/  LDCU.64 UR4, c[0x0][0x358] ;  /* 0x00006b00ff0477ac */ /* 0x000e6e0008000a00 */
[----:B------:R-:W2:Y:S01]  /*0070*/  LDC.64 R6, c[0x0][0x3b0] ;  /* 0x0000ec00ff067b82 */ /* 0x000ea20000000a00 */
[----:B0-----:R-:W-:-:S05]  /*0080*/  IMAD.WIDE.U32 R4, R0, 0x4, R4 ;  /* 0x0000000400047825 */ /* 0x001fca00078e0004 */
[----:B-1----:R-:W3:Y:S01]  /*0090*/  LDG.E.CONSTANT R2, desc[UR4][R4.64] ;  /* 0x0000000404027981 */ /* 0x002ee2000c1e9900 */
[----:B--2---:R-:W-:-:S05]  /*00a0*/  IMAD.WIDE.U32 R6, R0, 0x4, R6 ;  /* 0x0000000400067825 */ /* 0x004fca00078e0006 */
[----:B------:R-:W3:Y:S02]  /*00b0*/  LDG.E.CONSTANT R3, desc[UR4][R6.64] ;  /* 0x0000000406037981 */ /* 0x000ee4000c1e9900 */
[----:B---3--:R-:W-:-:S04]  /*00c0*/  VIMNMX R8, PT, PT, R2, R3, PT ;  /* 0x0000000302087248 */ /* 0x008fc80003fe0100 */
        /* <DEDUP_REMOVED lines=9> */
[----:B------:R-:W0:Y:S01]  /*0160*/  LDC R6, c[0x0][0x3a4] ;  /* 0x0000e900ff067b82 */ /* 0x000e220000000800 */
[----:B------:R-:W1:Y:S01]  /*0170*/  LDCU UR6, c[0x0][0x370] ;  /* 0x00006e00ff0677ac */ /* 0x000e620008000800 */
[----:B------:R-:W2:Y:S01]  /*0180*/  LDCU UR7, c[0x0][0x3a0] ;  /* 0x00007400ff0777ac */ /* 0x000ea20008000800 */
[----:B-1----:R-:W-:Y:S01]  /*0190*/  IMAD R4, R4, UR6, RZ ;  /* 0x0000000604047c24 */ /* 0x002fe2000f8e02ff */
[----:B0-2---:R-:W-:-:S07]  /*01a0*/  IADD3 R6, PT, PT, R3, -0x1, R6 ;  /* 0xffffffff03067810 */ /* 0x005fce0007ffe006 */
.L_x_28:
[----:B------:R-:W-:Y:S01]  /*01b0*/  ISETP.GE.AND P0, PT, R5, R6, PT ;  /* 0x000000060500720c */ /* 0x000fe20003f06270 */
[----:B------:R-:W-:Y:S01]  /*01c0*/  BSSY.RECONVERGENT B0, `(.L_x_18) ;  /* 0x0000091000007945 */ /* 0x000fe20003800200 */
[----:B0-----:R-:W-:Y:S02]  /*01d0*/  MOV R11, 0x7fffffff ;  /* 0x7fffffff000b7802 */ /* 0x001fe40000000f00 */
[----:B------:R-:W-:-:S09]  /*01e0*/  MOV R7, 0x7fffffff ;  /* 0x7fffffff00077802 */ /* 0x000fd20000000f00 */
[----:B------:R-:W-:Y:S05]  /*01f0*/  @!P0 BRA `(.L_x_19) ;  /* 0x0000000800348947 */ /* 0x000fea0003800000 */
[----:B------:R-:W0:Y:S01]  /*0200*/  LDC.64 R12, c[0x0][0x380] ;  /* 0x0000e000ff0c7b82 */ /* 0x000e220000000a00 */
[----:B------:R-:W-:-:S04]  /*0210*/  IADD3 R27, PT, PT, R5, 0x1, RZ ;  /* 0x00000001051b7810 */ /* 0x000fc80007ffe0ff */
[----:B------:R-:W-:-:S03]  /*0220*/  VIADDMNMX R9, R27, -R2, RZ, !PT ;  /* 0x800000021b097246 */ /* 0x000fc600078001ff */
[----:B------:R-:W1:Y:S08]  /*0230*/  LDC.64 R10, c[0x0][0x390] ;  /* 0x0000e400ff0a7b82 */ /* 0x000e700000000a00 */
[----:B------:R-:W2:Y:S01]  /*0240*/  LDC.64 R14, c[0x0][0x398] ;  /* 0x0000e600ff0e7b82 */ /* 0x000ea20000000a00 */
[----:B------:R-:W-:Y:S01]  /*0250*/  VIADDMNMX R27, R27, -R3, RZ, !PT ;  /* 0x800000031b1b7246 */ /* 0x000fe200078001ff */
[----:B0-----:R-:W-:-:S06]  /*0260*/  IMAD.WIDE R22, R5, 0x4, R12 ;  /* 0x0000000405167825 */ /* 0x001fcc00078e020c */
[----:B------:R-:W0:Y:S01]  /*0270*/  LDC.64 R16, c[0x0][0x388] ;  /* 0x0000e200ff107b82 */ /* 0x000e220000000a00 */
[----:B------:R-:W-:Y:S01]  /*0280*/  IMAD.WIDE.U32 R28, R9, 0x4, R12 ;  /* 0x00000004091c7825 */ /* 0x000fe200078e000c */
[----:B------:R2:W3:Y:S03]  /*0290*/  LDG.E.CONSTANT R7, desc[UR4][R22.64+0x4] ;  /* 0x0000040416077981 */ /* 0x0004e6000c1e9900 */
[--C-:B-1----:R-:W-:Y:S01]  /*02a0*/  IMAD.WIDE R18, R5, 0x4, R10.reuse ;  /* 0x0000000405127825 */ /* 0x102fe200078e020a */
[----:B------:R0:W3:Y:S03]  /*02b0*/  LDG.E.CONSTANT R8, desc[UR4][R28.64] ;  /* 0x000000041c087981 */ /* 0x0000e6000c1e9900 */
[----:B------:R-:W-:Y:S02]  /*02c0*/  IMAD.WIDE.U32 R20, R9, 0x4, R10 ;  /* 0x0000000409147825 */ /* 0x000fe400078e000a */
[----:B------:R-:W4:Y:S04]  /*02d0*/  LDG.E.CONSTANT R18, desc[UR4][R18.64+0x4] ;  /* 0x0000040412127981 */ /* 0x000f28000c1e9900 */
[----:B------:R-:W4:Y:S01]  /*02e0*/  LDG.E.CONSTANT R21, desc[UR4][R20.64] ;  /* 0x0000000414157981 */ /* 0x000f22000c1e9900 */
[----:B------:R-:W-:-:S04]  /*02f0*/  IMAD.WIDE.U32 R12, R27, 0x4, R12 ;  /* 0x000000041b0c7825 */ /* 0x000fc800078e000c */
[--C-:B--2---:R-:W-:Y:S02]  /*0300*/  IMAD.WIDE R22, R5, 0x4, R14.reuse ;  /* 0x0000000405167825 */ /* 0x104fe400078e020e */
[----:B------:R-:W2:Y:S02]  /*0310*/  LDG.E.CONSTANT R12, desc[UR4][R12.64] ;  /* 0x000000040c0c7981 */ /* 0x000ea4000c1e9900 */
[----:B------:R-:W-:Y:S02]  /*0320*/  IMAD.WIDE.U32 R24, R9, 0x4, R14 ;  /* 0x0000000409187825 */ /* 0x000fe400078e000e */
[----:B------:R-:W5:Y:S02]  /*0330*/  LDG.E.CONSTANT R22, desc[UR4][R22.64+0x4] ;  /* 0x0000040416167981 */ /* 0x000f64000c1e9900 */
[----:B------:R-:W-:Y:S02]  /*0340*/  IMAD.WIDE.U32 R10, R27, 0x4, R10 ;  /* 0x000000041b0a7825 */ /* 0x000fe400078e000a */
[----:B------:R-:W5:Y:S02]  /*0350*/  LDG.E.CONSTANT R25, desc[UR4][R24.64] ;  /* 0x0000000418197981 */ /* 0x000f64000c1e9900 */
[----:B0-----:R-:W-:-:S02]  /*0360*/  IMAD.WIDE R28, R5, 0x4, R16 ;  /* 0x00000004051c7825 */ /* 0x001fc400078e0210 */
[----:B------:R0:W5:Y:S04]  /*0370*/  LDG.E.CONSTANT R26, desc[UR4][R10.64] ;  /* 0x000000040a1a7981 */ /* 0x000168000c1e9900 */
[----:B------:R-:W5:Y:S01]  /*0380*/  LDG.E.CONSTANT R28, desc[UR4][R28.64+0x4] ;  /* 0x000004041c1c7981 */ /* 0x000f62000c1e9900 */
[----:B0-----:R-:W-:-:S05]  /*0390*/  IMAD.WIDE.U32 R10, R9, 0x4, R16 ;  /* 0x00000004090a7825 */ /* 0x001fca00078e0010 */
[----:B------:R2:W5:Y:S01]  /*03a0*/  LDG.E.CONSTANT R9, desc[UR4][R10.64] ;  /* 0x000000040a097981 */ /* 0x000562000c1e9900 */
[----:B------:R-:W-:-:S06]  /*03b0*/  IMAD.WIDE.U32 R14, R27, 0x4, R14 ;  /* 0x000000041b0e7825 */ /* 0x000fcc00078e000e */
[----:B------:R-:W5:Y:S01]  /*03c0*/  LDG.E.CONSTANT R15, desc[UR4][R14.64] ;  /* 0x000000040e0f7981 */ /* 0x000f62000c1e9900 */
[----:B------:R-:W-:-:S06]  /*03d0*/  IMAD.WIDE.U32 R16, R27, 0x4, R16 ;  /* 0x000000041b107825 */ /* 0x000fcc00078e0010 */
[----:B------:R0:W5:Y:S01]  /*03e0*/  LDG.E.CONSTANT R17, desc[UR4][R16.64] ;  /* 0x0000000410117981 */ /* 0x000162000c1e9900 */
[----:B------:R-:W-:Y:S01]  /*03f0*/  BSSY.RECONVERGENT B1, `(.L_x_20) ;  /* 0x000004d000017945 */ /* 0x000fe20003800200 */
[----:B---3--:R-:W-:-:S04]  /*0400*/  FADD R20, R7, -R8 ;  /* 0x8000000807147221 */ /* 0x008fc80000000000 */
[----:B------:R-:W-:Y:S01]  /*0410*/  FADD R19, -R7, R20 ;  /* 0x0000001407137221 */ /* 0x000fe20000000100 */
[----:B----4-:R-:W-:-:S03]  /*0420*/  FADD R13, R18, -R21 ;  /* 0x80000015120d7221 */ /* 0x010fc60000000000 */
[----:B------:R-:W-:Y:S01]  /*0430*/  FADD R24, R20, -R19 ;  /* 0x8000001314187221 */ /* 0x000fe20000000000 */
[----:B------:R-:W-:Y:S01]  /*0440*/  FADD R23, -R18, R13 ;  /* 0x0000000d12177221 */ /* 0x000fe20000000100 */
[----:B------:R-:W-:Y:S02]  /*0450*/  FADD R19, -R8, -R19 ;  /* 0x8000001308137221 */ /* 0x000fe40000000100 */
[----:B------:R-:W-:Y:S01]  /*0460*/  FADD R8, R7, -R24 ;  /* 0x8000001807087221 */ /* 0x000fe20000000000 */
[--C-:B------:R-:W-:Y:S01]  /*0470*/  FADD R27, R13, -R23.reuse ;  /* 0x800000170d1b7221 */ /* 0x100fe20000000000 */
[----:B--2---:R-:W-:Y:S01]  /*0480*/  FADD R10, R7, -R12 ;  /* 0x8000000c070a7221 */ /* 0x004fe20000000000 */
[----:B------:R-:W-:Y:S01]  /*0490*/  FADD R21, -R21, -R23 ;  /* 0x8000001715157221 */ /* 0x000fe20000000100 */
[----:B------:R-:W-:Y:S01]  /*04a0*/  FADD R8, R8, R19 ;  /* 0x0000001308087221 */ /* 0x000fe20000000000 */
[----:B------:R-:W-:Y:S01]  /*04b0*/  FADD R27, R18, -R27 ;  /* 0x8000001b121b7221 */ /* 0x000fe20000000000 */
[----:B------:R-:W-:Y:S01]  /*04c0*/  FADD R19, -R7, R10 ;  /* 0x0000000a07137221 */ /* 0x000fe20000000100 */
[----:B-----5:R-:W-:-:S02]  /*04d0*/  FADD R25, R22, -R25 ;  /* 0x8000001916197221 */ /* 0x020fc40000000000 */
[----:B0-----:R-:W-:Y:S01]  /*04e0*/  FADD R16, R27, R21 ;  /* 0x000000151b107221 */ /* 0x001fe20000000000 */
[--C-:B------:R-:W-:Y:S01]  /*04f0*/  FADD R14, -R12, -R19.reuse ;  /* 0x800000130c0e7221 */ /* 0x100fe20000000100 */
[----:B------:R-:W-:Y:S01]  /*0500*/  FADD R12, R10, -R19 ;  /* 0x800000130a0c7221 */ /* 0x000fe20000000000 */
[----:B------:R-:W-:Y:S01]  /*0510*/  FADD R11, R18, -R26 ;  /* 0x8000001a120b7221 */ /* 0x000fe20000000000 */
[----:B------:R-:W-:Y:S02]  /*0520*/  FADD R16, R16, R25 ;  /* 0x0000001910107221 */ /* 0x000fe40000000000 */
[----:B------:R-:W-:Y:S01]  /*0530*/  FADD R19, R7, -R12 ;  /* 0x8000000c07137221 */ /* 0x000fe20000000000 */
[----:B------:R-:W-:Y:S01]  /*0540*/  FADD R21, -R18, R11 ;  /* 0x0000000b12157221 */ /* 0x000fe20000000100 */
[----:B------:R-:W-:-:S03]  /*0550*/  FADD R12, R13, R16 ;  /* 0x000000100d0c7221 */ /* 0x000fc60000000000 */
[--C-:B------:R-:W-:Y:S01]  /*0560*/  FADD R26, -R26, -R21.reuse ;  /* 0x800000151a1a7221 */ /* 0x100fe20000000100 */
[----:B------:R-:W-:Y:S01]  /*0570*/  FADD R21, R11, -R21 ;  /* 0x800000150b157221 */ /* 0x000fe20000000000 */
[----:B------:R-:W-:-:S04]  /*0580*/  FADD R9, R28, -R9 ;  /* 0x800000091c097221 */ /* 0x000fc80000000000 */
[----:B------:R-:W-:Y:S01]  /*0590*/  FADD R7, R8, R9 ;  /* 0x0000000908077221 */ /* 0x000fe20000000000 */
[----:B------:R-:W-:Y:S01]  /*05a0*/  FADD R9, -R13, R12 ;  /* 0x0000000c0d097221 */ /* 0x000fe20000000100 */
[----:B------:R-:W-:-:S03]  /*05b0*/  FADD R21, R18, -R21 ;  /* 0x8000001512157221 */ /* 0x000fc60000000000 */
[----:B------:R-:W-:Y:S01]  /*05c0*/  FADD R24, R12, -R9 ;  /* 0x800000090c187221 */ /* 0x000fe20000000000 */
[----:B------:R-:W-:Y:S01]  /*05d0*/  FADD R18, R21, R26 ;  /* 0x0000001a15127221 */ /* 0x000fe20000000000 */
[----:B------:R-:W-:Y:S01]  /*05e0*/  FADD R21, R22, -R15 ;  /* 0x8000000f16157221 */ /* 0x000fe20000000000 */
[----:B------:R-:W-:Y:S01]  /*05f0*/  FADD R26, R16, -R9 ;  /* 0x80000009101a7221 */ /* 0x000fe20000000000 */
[----:B------:R-:W-:Y:S01]  /*0600*/  FADD R13, R13, -R24 ;  /* 0x800000180d0d7221 */ /* 0x000fe20000000000 */
[----:B------:R-:W-:Y:S01]  /*0610*/  FADD R15, R20, R7 ;  /* 0x00000007140f7221 */ /* 0x000fe20000000000 */
[----:B------:R-:W-:Y:S02]  /*0620*/  FADD R18, R18, R21 ;  /* 0x0000001512127221 */ /* 0x000fe40000000000 */
[----:B------:R-:W-:Y:S01]  /*0630*/  FADD R13, R13, R26 ;  /* 0x0000001a0d0d7221 */ /* 0x000fe20000000000 */
[----:B------:R-:W-:Y:S01]  /*0640*/  FADD R8, R19, R14 ;  /* 0x0000000e13087221 */ /* 0x000fe20000000000 */
[----:B------:R-:W-:Y:S01]  /*0650*/  FADD R22, -R20, R15 ;  /* 0x0000000f14167221 */ /* 0x000fe20000000100 */
[----:B------:R-:W-:Y:S01]  /*0660*/  FADD R14, R11, R18 ;  /* 0x000000120b0e7221 */ /* 0x000fe20000000000 */
[----:B------:R-:W-:-:S02]  /*0670*/  FSETP.EQ.AND P1, PT, R12, RZ, PT ;  /* 0x000000ff0c00720b */ /* 0x000fc40003f22000 */
[----:B------:R-:W-:Y:S01]  /*0680*/  FSETP.NEU.AND P0, PT, R13, RZ, PT ;  /* 0x000000ff0d00720b */ /* 0x000fe20003f0d000 */
[--C-:B------:R-:W-:Y:S01]  /*0690*/  FADD R9, R15, -R22.reuse ;  /* 0x800000160f097221 */ /* 0x100fe20000000000 */
[----:B------:R-:W-:Y:S01]  /*06a0*/  FADD R16, R7, -R22 ;  /* 0x8000001607107221 */ /* 0x000fe20000000000 */
[C---:B------:R-:W-:Y:S02]  /*06b0*/  FADD R7, -R11.reuse, R14 ;  /* 0x0000000e0b077221 */ /* 0x040fe40000000100 */
[----:B------:R-:W-:Y:S02]  /*06c0*/  FADD R9, R20, -R9 ;  /* 0x8000000914097221 */ /* 0x000fe40000000000 */
[--C-:B------:R-:W-:Y:S01]  /*06d0*/  FADD R20, R14, -R7.reuse ;  /* 0x800000070e147221 */ /* 0x100fe20000000000 */
[----:B------:R-:W-:Y:S01]  /*06e0*/  FADD R7, R18, -R7 ;  /* 0x8000000712077221 */ /* 0x000fe20000000000 */
[----:B------:R-:W-:Y:S02]  /*06f0*/  FADD R17, R28, -R17 ;  /* 0x800000111c117221 */ /* 0x000fe40000000000 */
[----:B------:R-:W-:Y:S01]  /*0700*/  FADD R18, R11, -R20 ;  /* 0x800000140b127221 */ /* 0x000fe20000000000 */
[----:B------:R-:W-:-:S02]  /*0710*/  HFMA2 R11, -RZ, RZ, 0, 0 ;  /* 0x00000000ff0b7431 */ /* 0x000fc400000001ff */
[----:B------:R-:W-:Y:S01]  /*0720*/  FADD R16, R9, R16 ;  /* 0x0000001009107221 */ /* 0x000fe20000000000 */
        /* <DEDUP_REMOVED lines=10> */
[----:B------:R-:W-:Y:S05]  /*07d0*/  CALL.REL.NOINC `($__internal_1_$__cuda_sm20_rcp_rn_f32_slowpath) ;  /* 0x0000000000ec7944 */ /* 0x000fea0003c00000 */
[----:B------:R-:W-:Y:S01]  /*07e0*/  MOV R8, R7 ;  /* 0x0000000700087202 */ /* 0x000fe20000000f00 */
[----:B------:R-:W-:Y:S06]  /*07f0*/  BRA `(.L_x_24) ;  /* 0x0000000000107947 */ /* 0x000fec0003800000 */
.L_x_23:
[----:B------:R-:W0:Y:S02]  /*0800*/  MUFU.RCP R7, R12 ;  /* 0x0000000c00077308 */ /* 0x000e240000001000 */
[----:B0-----:R-:W-:-:S04]  /*0810*/  FFMA R8, R12, R7, -1 ;  /* 0xbf8000000c087423 */ /* 0x001fc80000000007 */
[----:B------:R-:W-:-:S04]  /*0820*/  FADD.FTZ R8, -R8, -RZ ;  /* 0x800000ff08087221 */ /* 0x000fc80000010100 */
[----:B------:R-:W-:-:S07]  /*0830*/  FFMA R8, R7, R8, R7 ;  /* 0x0000000807087223 */ /* 0x000fce0000000007 */
.L_x_24:
[----:B------:R-:W-:Y:S05]  /*0840*/  BSYNC.RECONVERGENT B2 ;  /* 0x0000000000027941 */ /* 0x000fea0003800200 */
.L_x_22:
[----:B------:R-:W-:-:S04]  /*0850*/  FFMA R7, -R12, R8, 2 ;  /* 0x400000000c077423 */ /* 0x000fc80000000108 */
[----:B------:R-:W-:-:S04]  /*0860*/  FFMA R8, R7, R8, RZ ;  /* 0x0000000807087223 */ /* 0x000fc800000000ff */
[----:B------:R-:W-:-:S04]  /*0870*/  FMUL R11, R15, R8 ;  /* 0x000000080f0b7220 */ /* 0x000fc80000400000 */
[----:B------:R-:W-:-:S04]  /*0880*/  FFMA R12, R12, -R11, R15 ;  /* 0x8000000b0c0c7223 */ /* 0x000fc8000000000f */
[----:B------:R-:W-:-:S04]  /*0890*/  FFMA R13, R13, -R11, R12 ;  /* 0x8000000b0d0d7223 */ /* 0x000fc8000000000c */
[----:B------:R-:W-:-:S04]  /*08a0*/  FADD R13, R16, R13 ;  /* 0x0000000d100d7221 */ /* 0x000fc80000000000 */
[----:B------:R-:W-:-:S07]  /*08b0*/  FFMA R11, R8, R13, R11 ;  /* 0x0000000d080b7223 */ /* 0x000fce000000000b */
.L_x_21:
[----:B------:R-:W-:Y:S05]  /*08c0*/  BSYNC.RECONVERGENT B1 ;  /* 0x0000000000017941 */ /* 0x000fea0003800200 */
.L_x_20:
[----:B------:R-:W-:Y:S01]  /*08d0*/  FSETP.NEU.AND P0, PT, R18, RZ, PT ;  /* 0x000000ff1200720b */ /* 0x000fe20003f0d000 */
[----:B------:R-:W-:Y:S01]  /*08e0*/  HFMA2 R7, -RZ, RZ, 0, 0 ;  /* 0x00000000ff077431 */ /* 0x000fe200000001ff */
[----:B------:R-:W-:-:S13]  /*08f0*/  FSETP.EQ.AND P1, PT, R14, RZ, PT ;  /* 0x000000ff0e00720b */ /* 0x000fda0003f22000 */
[----:B------:R-:W-:Y:S05]  /*0900*/  @!P0 BRA P1, `(.L_x_19) ;  /* 0x0000000000708947 */ /* 0x000fea0000800000 */
[----:B------:R-:W-:Y:S01]  /*0910*/  IADD3 R7, PT, PT, R14, 0x1800000, RZ ;  /* 0x018000000e077810 */ /* 0x000fe20007ffe0ff */
        /* <DEDUP_REMOVED lines=8> */
[----:B------:R-:W-:Y:S05]  /*09a0*/  CALL.REL.NOINC `($__internal_1_$__cuda_sm20_rcp_rn_f32_slowpath) ;  /* 0x0000000000787944 */ /* 0x000fea0003c00000 */
[----:B------:R-:W-:Y:S01]  /*09b0*/  MOV R8, R7 ;  /* 0x0000000700087202 */ /* 0x000fe20000000f00 */
[----:B------:R-:W-:Y:S06]  /*09c0*/  BRA `(.L_x_27) ;  /* 0x0000000000107947 */ /* 0x000fec0003800000 */
.L_x_26:
[----:B------:R-:W0:Y:S02]  /*09d0*/  MUFU.RCP R7, R14 ;  /* 0x0000000e00077308 */ /* 0x000e240000001000 */
[----:B0-----:R-:W-:-:S04]  /*09e0*/  FFMA R8, R14, R7, -1 ;  /* 0xbf8000000e087423 */ /* 0x001fc80000000007 */
[----:B------:R-:W-:-:S04]  /*09f0*/  FADD.FTZ R8, -R8, -RZ ;  /* 0x800000ff08087221 */ /* 0x000fc80000010100 */
[----:B------:R-:W-:-:S07]  /*0a00*/  FFMA R8, R7, R8, R7 ;  /* 0x0000000807087223 */ /* 0x000fce0000000007 */
.L_x_27:
[----:B------:R-:W-:Y:S05]  /*0a10*/  BSYNC.RECONVERGENT B1 ;  /* 0x0000000000017941 */ /* 0x000fea0003800200 */
.L_x_25:
        /* <DEDUP_REMOVED lines=11> */
.L_x_19:
[----:B------:R-:W-:Y:S05]  /*0ad0*/  BSYNC.RECONVERGENT B0 ;  /* 0x0000000000007941 */ /* 0x000fea0003800200 */
.L_x_18:
[----:B------:R-:W0:Y:S01]  /*0ae0*/  LDC.64 R8, c[0x0][0x3c0] ;  /* 0x0000f000ff087b82 */ /* 0x000e220000000a00 */
[----:B------:R-:W-:Y:S01]  /*0af0*/  IMAD R15, R0, UR7, R5 ;  /* 0x00000007000f7c24 */ /* 0x000fe2000f8e0205 */
[----:B------:R-:W-:-:S04]  /*0b00*/  IADD3 R5, PT, PT, R4, R5, RZ ;  /* 0x0000000504057210 */ /* 0x000fc80007ffe0ff */
[----:B------:R-:W-:Y:S02]  /*0b10*/  ISETP.GE.AND P0, PT, R5, UR7, PT ;  /* 0x0000000705007c0c */ /* 0x000fe4000bf06270 */
[----:B------:R-:W1:Y:S01]  /*0b20*/  LDC.64 R12, c[0x0][0x3c8] ;  /* 0x0000f200ff0c7b82 */ /* 0x000e620000000a00 */
[----:B0-----:R-:W-:-:S05]  /*0b30*/  IMAD.WIDE R8, R15, 0x4, R8 ;  /* 0x000000040f087825 */ /* 0x001fca00078e0208 */
[----:B------:R0:W-:Y:S01]  /*0b40*/  STG.E desc[UR4][R8.64], R11 ;  /* 0x0000000b08007986 */ /* 0x0001e2000c101904 */
[----:B-1----:R-:W-:-:S05]  /*0b50*/  IMAD.WIDE R12, R15, 0x4, R12 ;  /* 0x000000040f0c7825 */ /* 0x002fca00078e020c */
[----:B------:R0:W-:Y:S01]  /*0b60*/  STG.E desc[UR4][R12.64], R7 ;  /* 0x000000070c007986 */ /* 0x0001e2000c101904 */
[----:B------:R-:W-:Y:S05]  /*0b70*/  @!P0 BRA `(.L_x_28) ;  /* 0xfffffff4008c8947 */ /* 0x000fea000383ffff */
[----:B------:R-:W-:Y:S05]  /*0b80*/  EXIT ;  /* 0x000000000000794d */ /* 0x000fea0003800000 */
        .weak           $__internal_1_$__cuda_sm20_rcp_rn_f32_slowpath
        .type           $__internal_1_$__cuda_sm20_rcp_rn_f32_slowpath,@function
        .size           $__internal_1_$__cuda_sm20_rcp_rn_f32_slowpath,(.L_x_196 - $__internal_1_$__cuda_sm20_rcp_rn_f32_slowpath)
$__internal_1_$__cuda_sm20_rcp_rn_f32_slowpath:
        /* <DEDUP_REMOVED lines=15> */
.L_x_30:
        /* <DEDUP_REMOVED lines=33> */
.L_x_32:
[----:B------:R0:W1:Y:S02]  /*0e90*/  MUFU.RCP R9, R7 ;  /* 0x0000000700097308 */ /* 0x0000640000001000 */
.L_x_31:
[----:B------:R-:W-:Y:S05]  /*0ea0*/  BSYNC.RECONVERGENT B3 ;  /* 0x0000000000037941 */ /* 0x000fea0003800200 */
.L_x_29:
[----:B01----:R-:W-:Y:S01]  /*0eb0*/  MOV R7, R9 ;  /* 0x0000000900077202 */ /* 0x003fe20000000f00 */
[----:B------:R-:W-:Y:S01]  /*0ec0*/  HFMA2 R9, -RZ, RZ, 0, 0 ;  /* 0x00000000ff097431 */ /* 0x000fe200000001ff */
[----:B------:R-:W-:-:S04]  /*0ed0*/  MOV R8, R19 ;  /* 0x0000001300087202 */ /* 0x000fc80000000f00 */
[----:B------:R-:W-:Y:S05]  /*0ee0*/  RET.REL.NODEC R8 `(buff_averages_batch_prefix_exp2_f32) ;  /* 0xfffffff008447950 */ /* 0x000fea0003c3ffff */
.L_x_33:
        /* <DEDUP_REMOVED lines=9> */
.L_x_196:


//--------------------- .text.buff_averages_many_series_one_param_tiled2d_f32_sx128_ty2 --------------------------
	.section	.text.buff_averages_many_series_one_param_tiled2d_f32_sx128_ty2,"ax",@progbits
	.align	128
        .global         buff_averages_many_series_one_param_tiled2d_f32_sx128_ty2
        .type           buff_averages_many_series_one_param_tiled2d_f32_sx128_ty2,@function
        .size           buff_averages_many_series_one_param_tiled2d_f32_sx128_ty2,(.L_x_197 - buff_averages_many_series_one_param_tiled2d_f32_sx128_ty2)
        .other          buff_averages_many_series_one_param_tiled2d_f32_sx128_ty2,@"STO_CUDA_ENTRY STV_DEFAULT"
buff_averages_many_series_one_param_tiled2d_f32_sx128_ty2:
.text.buff_averages_many_series_one_param_tiled2d_f32_sx128_ty2:
[----:B------:R-:W-:Y:S08]  /*0000*/  LDC R1, c[0x0][0x37c] ;  /* 0x0000df00ff017b82 */ /* 0x000ff00000000800 */
[----:B------:R-:W0:Y:S02]  /*0010*/  LDC.64 R4, c[0x0][0x390] ;  /* 0x0000e400ff047b82 */ /* 0x000e240000000a00 */
[----:B0-----:R-:W-:-:S04]  /*0020*/  VIMNMX R0, PT, PT, R4, R5, PT ;  /* 0x0000000504007248 */ /* 0x001fc80003fe0100 */
[----:B------:R-:W-:-:S13]  /*0030*/  ISETP.GE.AND P0, PT, R0, 0x1, PT ;  /* 0x000000010000780c */ /* 0x000fda0003f06270 */
[----:B------:R-:W-:Y:S05]  /*0040*/  @!P0 EXIT ;  /* 0x000000000000894d */ /* 0x000fea0003800000 */
[----:B------:R-:W0:Y:S01]  /*0050*/  S2R R0, SR_CTAID.Y ;  /* 0x0000000000007919 */ /* 0x000e220000002600 */
[----:B------:R-:W1:Y:S01]  /*0060*/  LDCU UR6, c[0x0][0x398] ;  /* 0x00007300ff0677ac */ /* 0x000e620008000800 */
[----:B------:R-:W0:Y:S02]  /*0070*/  S2R R3, SR_TID.X ;  /* 0x0000000000037919 */ /* 0x000e240000002100 */
[----:B0-----:R-:W-:-:S05]  /*0080*/  IMAD R0, R0, 0x80, R3 ;  /* 0x0000008000007824 */ /* 0x001fca00078e0203 */
[----:B-1----:R-:W-:-:S13]  /*0090*/  ISETP.GE.AND P0, PT, R0, UR6, PT ;  /* 0x0000000600007c0c */ /* 0x002fda000bf06270 */
[----:B------:R-:W-:Y:S05]  /*00a0*/  @P0 EXIT ;  /* 0x000000000000094d */ /* 0x000fea0003800000 */
[----:B------:R-:W0:Y:S01]  /*00b0*/  S2R R15, SR_CTAID.X ;  /* 0x00000000000f7919 */ /* 0x000e220000002500 */
[----:B------:R-:W1:Y:S01]  /*00c0*/  LDCU UR4, c[0x0][0x39c] ;  /* 0x00007380ff0477ac */ /* 0x000e620008000800 */
[----:B------:R-:W0:Y:S02]  /*00d0*/  S2R R2, SR_TID.Y ;  /* 0x0000000000027919 */ /* 0x000e240000002200 */
[----:B0-----:R-:W-:-:S04]  /*00e0*/  LEA R15, R15, R2, 0x1 ;  /* 0x000000020f0f7211 */ /* 0x001fc800078e08ff */
[----:B-1----:R-:W-:-:S13]  /*00f0*/  ISETP.GE.AND P0, PT, R15, UR4, PT ;  /* 0x000000040f007c0c */ /* 0x002fda000bf06270 */
[----:B------:R-:W-:Y:S05]  /*0100*/  @P0 EXIT ;  /* 0x000000000000094d */ /* 0x000fea0003800000 */
[----:B------:R-:W0:Y:S01]  /*0110*/  LDC.64 R6, c[0x0][0x3a0] ;  /* 0x0000e800ff067b82 */ /* 0x000e220000000a00 */
[----:B------:R-:W1:Y:S01]  /*0120*/  LDCU.64 UR4, c[0x0][0x358] ;  /* 0x00006b00ff0477ac */ /* 0x000e620008000a00 */
[----:B0-----:R-:W-:-:S06]  /*0130*/  IMAD.WIDE.U32 R6, R0, 0x4, R6 ;  /* 0x0000000400067825 */ /* 0x001fcc00078e0006 */
[----:B-1----:R-:W2:Y:S01]  /*0140*/  LDG.E.CONSTANT R6, desc[UR4][R6.64] ;  /* 0x0000000406067981 */ /* 0x002ea2000c1e9900 */
[----:B------:R-:W-:Y:S01]  /*0150*/  IMAD R3, R15, UR6, R0 ;  /* 0x000000060f037c24 */ /* 0x000fe2000f8e0200 */
[----:B--2---:R-:W-:-:S04]  /*0160*/  IADD3 R2, PT, PT, R6, -0x1, R5 ;  /* 0xffffffff06027810 */ /* 0x004fc80007ffe005 */
[----:B------:R-:W-:-:S13]  /*0170*/  ISETP.GE.AND P0, PT, R15, R2, PT ;  /* 0x000000020f00720c */ /* 0x000fda0003f06270 */
[----:B------:R-:W0:Y:S01]  /*0180*/  @!P0 LDC.64 R8, c[0x0][0x3a8] ;  /* 0x0000ea00ff088b82 */ /* 0x000e220000000a00 */
[----:B------:R-:W-:-:S07]  /*0190*/  @!P0 IMAD.MOV.U32 R13, RZ, RZ, 0x7fffffff ;  /* 0x7fffffffff0d8424 */ /* 0x000fce00078e00ff */
[----:B------:R-:W1:Y:S01]  /*01a0*/  @!P0 LDC.64 R10, c[0x0][0x3b0] ;  /* 0x0000ec00ff0a8b82 */ /* 0x000e620000000a00 */
[----:B0-----:R-:W-:-:S05]  /*01b0*/  @!P0 IMAD.WIDE R8, R3, 0x4, R8 ;  /* 0x0000000403088825 */ /* 0x001fca00078e0208 */
[----:B------:R0:W-:Y:S01]  /*01c0*/  @!P0 STG.E desc[UR4][R8.64], R13 ;  /* 0x0000000d08008986 */ /* 0x0001e2000c101904 */
[----:B-1----:R-:W-:-:S05]  /*01d0*/  @!P0 IMAD.WIDE R10, R3, 0x4, R10 ;  /* 0x00000004030a8825 */ /* 0x002fca00078e020a */
[----:B------:R0:W-:Y:S01]  /*01e0*/  @!P0 STG.E desc[UR4][R10.64], R13 ;  /* 0x0000000d0a008986 */ /* 0x0001e2000c101904 */
[----:B------:R-:W-:Y:S05]  /*01f0*/  @!P0 EXIT ;  /* 0x000000000000894d */ /* 0x000fea0003800000 */
[----:B0-----:R-:W0:Y:S01]  /*0200*/  LDC.64 R12, c[0x0][0x388] ;  /* 0x0000e200ff0c7b82 */ /* 0x001e220000000a00 */
[----:B------:R-:W-:Y:S01]  /*0210*/  IADD3 R15, PT, PT, R15, 0x1, RZ ;  /* 0x000000010f0f7810 */ /* 0x000fe20007ffe0ff */
[----:B------:R-:W-:-:S03]  /*0220*/  VIADD R17, R3, UR6 ;  /* 0x0000000603117c36 */ /* 0x000fc60008000000 */
[----:B------:R-:W-:-:S03]  /*0230*/  VIADDMNMX R7, R15, -R4, RZ, !PT ;  /* 0x800000040f077246 */ /* 0x000fc600078001ff */
[----:B------:R-:W1:Y:S02]  /*0240*/  LDC.64 R8, c[0x0][0x380] ;  /* 0x0000e000ff087b82 */ /* 0x000e640000000a00 */
[----:B------:R-:W-:Y:S02]  /*0250*/  IMAD R19, R7, UR6, R0 ;  /* 0x0000000607137c24 */ /* 0x000fe4000f8e0200 */
[----:B0-----:R-:W-:-:S04]  /*0260*/  IMAD.WIDE R10, R17, 0x4, R12 ;  /* 0x00000004110a7825 */ /* 0x001fc800078e020c */
[----:B------:R-:W-:Y:S01]  /*0270*/  IMAD.WIDE.U32 R12, R19, 0x4, R12 ;  /* 0x00000004130c7825 */ /* 0x000fe200078e000c */
[----:B------:R-:W2:Y:S04]  /*0280*/  LDG.E.CONSTANT R4, desc[UR4][R10.64] ;  /* 0x000000040a047981 */ /* 0x000ea8000c1e9900 */
[----:B------:R-:W2:Y:S01]  /*0290*/  LDG.E.CONSTANT R7, desc[UR4][R12.64] ;  /* 0x000000040c077981 */ /* 0x000ea2000c1e9900 */
[----:B-1----:R-:W-:-:S05]  /*02a0*/  IMAD.WIDE R8, R17, 0x4, R8 ;  /* 0x0000000411087825 */ /* 0x002fca00078e0208 */
[----:B------:R0:W5:Y:S01]  /*02b0*/  LDG.E.CONSTANT R6, desc[UR4][R8.64] ;  /* 0x0000000408067981 */ /* 0x000162000c1e9900 */
[----:B------:R-:W-:Y:S01]  /*02c0*/  VIADDMNMX R5, R15, -R5, RZ, !PT ;  /* 0x800000050f057246 */ /* 0x000fe200078001ff */
[----:B------:R-:W-:Y:S01]  /*02d0*/  BSSY.RECONVERGENT B0, `(.L_x_34) ;  /* 0x000001c000007945 */ /* 0x000fe20003800200 */
[----:B------:R-:W-:-:S03]  /*02e0*/  HFMA2 R15, -RZ, RZ, 0, 0 ;  /* 0x00000000ff0f7431 */ /* 0x000fc600000001ff */
[----:B------:R-:W-:Y:S02]  /*02f0*/  IMAD R5, R5, UR6, R0 ;  /* 0x0000000605057c24 */ /* 0x000fe4000f8e0200 */
[----:B--2---:R-:W-:-:S05]  /*0300*/  FADD R7, R4, -R7 ;  /* 0x8000000704077221 */ /* 0x004fca0000000000 */
[----:B------:R-:W-:-:S13]  /*0310*/  FSETP.NEU.AND P0, PT, R7, RZ, PT ;  /* 0x000000ff0700720b */ /* 0x000fda0003f0d000 */
[----:B0-----:R-:W-:Y:S05]  /*0320*/  @!P0 BRA `(.L_x_35) ;  /* 0x0000000000588947 */ /* 0x001fea0003800000 */
[----:B------:R-:W0:Y:S02]  /*0330*/  LDCU.64 UR6, c[0x0][0x380] ;  /* 0x00007000ff0677ac */ /* 0x000e240008000a00 */
[----:B0-----:R-:W-:-:S04]  /*0340*/  LEA R8, P0, R19, UR6, 0x2 ;  /* 0x0000000613087c11 */ /* 0x001fc8000f8010ff */
[----:B------:R-:W-:-:S06]  /*0350*/  LEA.HI.X R9, R19, UR7, RZ, 0x2, P0 ;  /* 0x0000000713097c11 */ /* 0x000fcc00080f14ff */
[----:B------:R0:W5:Y:S01]  /*0360*/  LDG.E.CONSTANT R9, desc[UR4][R8.64] ;  /* 0x0000000408097981 */ /* 0x000162000c1e9900 */
[----:B------:R-:W-:Y:S01]  /*0370*/  VIADD R0, R7, 0x1800000 ;  /* 0x0180000007007836 */ /* 0x000fe20000000000 */
[----:B------:R-:W-:Y:S04]  /*0380*/  BSSY.RECONVERGENT B1, `(.L_x_36) ;  /* 0x000000c000017945 */ /* 0x000fe80003800200 */
[----:B------:R-:W-:-:S04]  /*0390*/  LOP3.LUT R0, R0, 0x7f800000, RZ, 0xc0, !PT ;  /* 0x7f80000000007812 */ /* 0x000fc800078ec0ff */
[----:B------:R-:W-:-:S13]  /*03a0*/  ISETP.GT.U32.AND P0, PT, R0, 0x1ffffff, PT ;  /* 0x01ffffff0000780c */ /* 0x000fda0003f04070 */
[----:B0-----:R-:W-:Y:S05]  /*03b0*/  @P0 BRA `(.L_x_37) ;  /* 0x0000000000100947 */ /* 0x001fea0003800000 */
[----:B------:R-:W-:Y:S02]  /*03c0*/  MOV R0, R7 ;  /* 0x0000000700007202 */ /* 0x000fe40000000f00 */
[----:B------:R-:W-:-:S07]  /*03d0*/  MOV R8, 0x3f0 ;  /* 0x000003f000087802 */ /* 0x000fce0000000f00 */
[----:B-----5:R-:W-:Y:S05]  /*03e0*/  CALL.REL.NOINC `($__internal_2_$__cuda_sm20_rcp_rn_f32_slowpath) ;  /* 0x0000000000c07944 */ /* 0x020fea0003c00000 */
[----:B------:R-:W-:Y:S05]  /*03f0*/  BRA `(.L_x_38) ;  /* 0x0000000000107947 */ /* 0x000fea0003800000 */
.L_x_37:
[----:B------:R-:W0:Y:S02]  /*0400*/  MUFU.RCP R2, R7 ;  /* 0x0000000700027308 */ /* 0x000e240000001000 */
[----:B0-----:R-:W-:-:S04]  /*0410*/  FFMA R0, R7, R2, -1 ;  /* 0xbf80000007007423 */ /* 0x001fc80000000002 */
[----:B------:R-:W-:-:S04]  /*0420*/  FADD.FTZ R11, -R0, -RZ ;  /* 0x800000ff000b7221 */ /* 0x000fc80000010100 */
[----:B------:R-:W-:-:S07]  /*0430*/  FFMA R2, R2, R11, R2 ;  /* 0x0000000b02027223 */ /* 0x000fce0000000002 */
.L_x_38:
[----:B------:R-:W-:Y:S05]  /*0440*/  BSYNC.RECONVERGENT B1 ;  /* 0x0000000000017941 */ /* 0x000fea0003800200 */
.L_x_36:
[----:B------:R-:W-:Y:S01]  /*0450*/  FFMA R0, -R7, R2, 2 ;  /* 0x4000000007007423 */ /* 0x000fe20000000102 */
[----:B-----5:R-:W-:-:S03]  /*0460*/  FADD R9, R6, -R9 ;  /* 0x8000000906097221 */ /* 0x020fc60000000000 */
[----:B------:R-:W-:-:S04]  /*0470*/  FFMA R0, R0, R2, RZ ;  /* 0x0000000200007223 */ /* 0x000fc800000000ff */
[----:B------:R-:W-:-:S07]  /*0480*/  FMUL R15, R0, R9 ;  /* 0x00000009000f7220 */ /* 0x000fce0000400000 */
.L_x_35:
[----:B------:R-:W-:Y:S05]  /*0490*/  BSYNC.RECONVERGENT B0 ;  /* 0x0000000000007941 */ /* 0x000fea0003800200 */
.L_x_34:
[----:B------:R-:W0:Y:S08]  /*04a0*/  LDC.64 R8, c[0x0][0x388] ;  /* 0x0000e200ff087b82 */ /* 0x000e300000000a00 */
[----:B------:R-:W1:Y:S08]  /*04b0*/  LDC.64 R10, c[0x0][0x3a8] ;  /* 0x0000ea00ff0a7b82 */ /* 0x000e700000000a00 */
[----:B------:R-:W2:Y:S01]  /*04c0*/  LDC.64 R12, c[0x0][0x380] ;  /* 0x0000e000ff0c7b82 */ /* 0x000ea20000000a00 */
[----:B0-----:R-:W-:-:S06]  /*04d0*/  IMAD.WIDE.U32 R8, R5, 0x4, R8 ;  /* 0x0000000405087825 */ /* 0x001fcc00078e0008 */
[----:B------:R-:W3:Y:S01]  /*04e0*/  LDG.E.CONSTANT R9, desc[UR4][R8.64] ;  /* 0x0000000408097981 */ /* 0x000ee2000c1e9900 */
[----:B------:R-:W-:Y:S01]  /*04f0*/  BSSY.RECONVERGENT B0, `(.L_x_39) ;  /* 0x000001b000007945 */ /* 0x000fe20003800200 */
[----:B-1----:R-:W-:-:S04]  /*0500*/  IMAD.WIDE R10, R3, 0x4, R10 ;  /* 0x00000004030a7825 */ /* 0x002fc800078e020a */
[----:B------:R-:W-:Y:S01]  /*0510*/  IMAD.MOV.U32 R7, RZ, RZ, RZ ;  /* 0x000000ffff077224 */ /* 0x000fe200078e00ff */
[----:B------:R0:W-:Y:S01]  /*0520*/  STG.E desc[UR4][R10.64], R15 ;  /* 0x0000000f0a007986 */ /* 0x0001e2000c101904 */
[----:B---3--:R-:W-:Y:S01]  /*0530*/  FADD R0, R4, -R9 ;  /* 0x8000000904007221 */ /* 0x008fe20000000000 */
[----:B--2---:R-:W-:-:S04]  /*0540*/  IMAD.WIDE.U32 R4, R5, 0x4, R12 ;  /* 0x0000000405047825 */ /* 0x004fc800078e000c */
[----:B------:R-:W-:-:S13]  /*0550*/  FSETP.NEU.AND P0, PT, R0, RZ, PT ;  /* 0x000000ff0000720b */ /* 0x000fda0003f0d000 */
[----:B0-----:R-:W-:Y:S05]  /*0560*/  @!P0 BRA `(.L_x_40) ;  /* 0x00000000004c8947 */ /* 0x001fea0003800000 */
[----:B------:R0:W5:Y:S01]  /*0570*/  LDG.E.CONSTANT R5, desc[UR4][R4.64] ;  /* 0x0000000404057981 */ /* 0x000162000c1e9900 */
[----:B------:R-:W-:Y:S01]  /*0580*/  IADD3 R2, PT, PT, R0, 0x1800000, RZ ;  /* 0x0180000000027810 */ /* 0x000fe20007ffe0ff */
[----:B------:R-:W-:Y:S03]  /*0590*/  BSSY.RECONVERGENT B1, `(.L_x_41) ;  /* 0x000000c000017945 */ /* 0x000fe60003800200 */
[----:B------:R-:W-:-:S04]  /*05a0*/  LOP3.LUT R2, R2, 0x7f800000, RZ, 0xc0, !PT ;  /* 0x7f80000002027812 */ /* 0x000fc800078ec0ff */
[----:B------:R-:W-:-:S13]  /*05b0*/  ISETP.GT.U32.AND P0, PT, R2, 0x1ffffff, PT ;  /* 0x01ffffff0200780c */ /* 0x000fda0003f04070 */
[----:B0-----:R-:W-:Y:S05]  /*05c0*/  @P0 BRA `(.L_x_42) ;  /* 0x0000000000100947 */ /* 0x001fea0003800000 */
[----:B------:R-:W-:-:S07]  /*05d0*/  MOV R8, 0x5f0 ;  /* 0x000005f000087802 */ /* 0x000fce0000000f00 */
[----:B-----5:R-:W-:Y:S05]  /*05e0*/  CALL.REL.NOINC `($__internal_2_$__cuda_sm20_rcp_rn_f32_slowpath) ;  /* 0x0000000000407944 */ /* 0x020fea0003c00000 */
[----:B------:R-:W-:Y:S01]  /*05f0*/  IMAD.MOV.U32 R7, RZ, RZ, R2 ;  /* 0x000000ffff077224 */ /* 0x000fe200078e0002 */
[----:B------:R-:W-:Y:S06]  /*0600*/  BRA `(.L_x_43) ;  /* 0x0000000000107947 */ /* 0x000fec0003800000 */
.L_x_42:
[----:B------:R-:W0:Y:S02]  /*0610*/  MUFU.RCP R7, R0 ;  /* 0x0000000000077308 */ /* 0x000e240000001000 */
[----:B0-----:R-:W-:-:S04]  /*0620*/  FFMA R2, R0, R7, -1 ;  /* 0xbf80000000027423 */ /* 0x001fc80000000007 */
[----:B------:R-:W-:-:S04]  /*0630*/  FADD.FTZ R2, -R2, -RZ ;  /* 0x800000ff02027221 */ /* 0x000fc80000010100 */
[----:B------:R-:W-:-:S07]  /*0640*/  FFMA R7, R7, R2, R7 ;  /* 0x0000000207077223 */ /* 0x000fce0000000007 */
.L_x_43:
[----:B------:R-:W-:Y:S05]  /*0650*/  BSYNC.RECONVERGENT B1 ;  /* 0x0000000000017941 */ /* 0x000fea0003800200 */
.L_x_41:
[----:B------:R-:W-:Y:S01]  /*0660*/  FFMA R0, -R0, R7, 2 ;  /* 0x4000000000007423 */ /* 0x000fe20000000107 */
[----:B-----5:R-:W-:-:S03]  /*0670*/  FADD R5, R6, -R5 ;  /* 0x8000000506057221 */ /* 0x020fc60000000000 */
[----:B------:R-:W-:-:S04]  /*0680*/  FFMA R0, R0, R7, RZ ;  /* 0x0000000700007223 */ /* 0x000fc800000000ff */
[----:B------:R-:W-:-:S07]  /*0690*/  FMUL R7, R0, R5 ;  /* 0x0000000500077220 */ /* 0x000fce0000400000 */
.L_x_40:
[----:B------:R-:W-:Y:S05]  /*06a0*/  BSYNC.RECONVERGENT B0 ;  /* 0x0000000000007941 */ /* 0x000fea0003800200 */
.L_x_39:
[----:B------:R-:W0:Y:S02]  /*06b0*/  LDC.64 R4, c[0x0][0x3b0] ;  /* 0x0000ec00ff047b82 */ /* 0x000e240000000a00 */
[----:B0-----:R-:W-:-:S05]  /*06c0*/  IMAD.WIDE R4, R3, 0x4, R4 ;  /* 0x0000000403047825 */ /* 0x001fca00078e0204 */
[----:B------:R-:W-:Y:S01]  /*06d0*/  STG.E desc[UR4][R4.64], R7 ;  /* 0x0000000704007986 */ /* 0x000fe2000c101904 */
[----:B------:R-:W-:Y:S05]  /*06e0*/  EXIT ;  /* 0x000000000000794d */ /* 0x000fea0003800000 */
        .weak           $__internal_2_$__cuda_sm20_rcp_rn_f32_slowpath
        .type           $__internal_2_$__cuda_sm20_rcp_rn_f32_slowpath,@function
        .size           $__internal_2_$__cuda_sm20_rcp_rn_f32_slowpath,(.L_x_197 - $__internal_2_$__cuda_sm20_rcp_rn_f32_slowpath)
$__internal_2_$__cuda_sm20_rcp_rn_f32_slowpath:
[----:B------:R-:W-:Y:S01]  /*06f0*/  SHF.L.U32 R2, R0, 0x1, RZ ;  /* 0x0000000100027819 */ /* 0x000fe200000006ff */
[----:B------:R-:W-:Y:S03]  /*0700*/  BSSY.RECONVERGENT B2, `(.L_x_44) ;  /* 0x0000030000027945 */ /* 0x000fe60003800200 */
[----:B------:R-:W-:-:S04]  /*0710*/  SHF.R.U32.HI R14, RZ, 0x18, R2 ;  /* 0x00000018ff0e7819 */ /* 0x000fc80000011602 */
[----:B------:R-:W-:-:S13]  /*0720*/  ISETP.NE.U32.AND P0, PT, R14, RZ, PT ;  /* 0x000000ff0e00720c */ /* 0x000fda0003f05070 */
[----:B------:R-:W-:Y:S05]  /*0730*/  @P0 BRA `(.L_x_45) ;  /* 0x0000000000280947 */ /* 0x000fea0003800000 */
[----:B------:R-:W-:-:S05]  /*0740*/  IMAD.SHL.U32 R2, R0, 0x2, RZ ;  /* 0x0000000200027824 */ /* 0x000fca00078e00ff */
        /* <DEDUP_REMOVED lines=9> */
.L_x_45:
[----:B------:R-:W-:-:S04]  /*07e0*/  IADD3 R16, PT, PT, R14, -0xfd, RZ ;  /* 0xffffff030e107810 */ /* 0x000fc80007ffe0ff */
[----:B------:R-:W-:-:S13]  /*07f0*/  ISETP.GT.U32.AND P0, PT, R16, 0x1, PT ;  /* 0x000000011000780c */ /* 0x000fda0003f04070 */
[----:B------:R-:W-:Y:S05]  /*0800*/  @P0 BRA `(.L_x_47) ;  /* 0x0000000000780947 */ /* 0x000fea0003800000 */
[----:B------:R-:W-:Y:S01]  /*0810*/  LOP3.LUT R2, R0, 0x7fffff, RZ, 0xc0, !PT ;  /* 0x007fffff00027812 */ /* 0x000fe200078ec0ff */
[----:B------:R-:W-:-:S03]  /*0820*/  IMAD.MOV.U32 R13, RZ, RZ, 0x3 ;  /* 0x00000003ff0d7424 */ /* 0x000fc600078e00ff */
[----:B------:R-:W-:Y:S02]  /*0830*/  LOP3.LUT R2, R2, 0x3f800000, RZ, 0xfc, !PT ;  /* 0x3f80000002027812 */ /* 0x000fe400078efcff */
[----:B------:R-:W-:Y:S02]  /*0840*/  SHF.L.U32 R13, R13, R16, RZ ;  /* 0x000000100d0d7219 */ /* 0x000fe400000006ff */
[----:B------:R-:W0:Y:S02]  /*0850*/  MUFU.RCP R11, R2 ;  /* 0x00000002000b7308 */ /* 0x000e240000001000 */
        /* <DEDUP_REMOVED lines=13> */
[----:B------:R-:W-:Y:S02]  /*0930*/  LOP3.LUT P2, RZ, R13, 0x2, RZ, 0xc0, !PT ;  /* 0x000000020dff7812 */ /* 0x000fe4000784c0ff */
[----:B------:R-:W-:Y:S02]  /*0940*/  IADD3 R11, PT, PT, R14, -0xfc, RZ ;  /* 0xffffff040e0b7810 */ /* 0x000fe40007ffe0ff */
[----:B------:R-:W-:-:S02]  /*0950*/  PLOP3.LUT P0, PT, P0, P1, P2, 0xe0, 0x0 ;  /* 0x000000000000781c */ /* 0x000fc40000703c20 */
[----:B------:R-:W-:Y:S02]  /*0960*/  LOP3.LUT P1, RZ, R0, 0x7fffff, RZ, 0xc0, !PT ;  /* 0x007fffff00ff7812 */ /* 0x000fe4000782c0ff */
[----:B------:R-:W-:Y:S02]  /*0970*/  SEL R2, RZ, 0x1, !P0 ;  /* 0x00000001ff027807 */ /* 0x000fe40004000000 */
[----:B------:R-:W-:-:S03]  /*0980*/  SHF.R.U32.HI R11, RZ, R11, R10 ;  /* 0x0000000bff0b7219 */ /* 0x000fc6000001160a */
[----:B------:R-:W-:-:S05]  /*0990*/  IMAD.MOV R2, RZ, RZ, -R2 ;  /* 0x000000ffff027224 */ /* 0x000fca00078e0a02 */
[----:B------:R-:W-:-:S13]  /*09a0*/  ISETP.GE.AND P0, PT, R2, RZ, PT ;  /* 0x000000ff0200720c */ /* 0x000fda0003f06270 */
[----:B------:R-:W-:-:S05]  /*09b0*/  @!P0 VIADD R11, R11, 0x1 ;  /* 0x000000010b0b8836 */ /* 0x000fca0000000000 */
[----:B------:R-:W-:-:S04]  /*09c0*/  @!P1 SHF.L.U32 R11, R11, 0x1, RZ ;  /* 0x000000010b0b9819 */ /* 0x000fc800000006ff */
[----:B------:R-:W-:Y:S01]  /*09d0*/  LOP3.LUT R10, R11, 0x80000000, R0, 0xf8, !PT ;  /* 0x800000000b0a7812 */ /* 0x000fe200078ef800 */
[----:B------:R-:W-:Y:S06]  /*09e0*/  BRA `(.L_x_46) ;  /* 0x0000000000047947 */ /* 0x000fec0003800000 */
.L_x_47:
[----:B------:R0:W1:Y:S02]  /*09f0*/  MUFU.RCP R10, R0 ;  /* 0x00000000000a7308 */ /* 0x0000640000001000 */
.L_x_46:
[----:B------:R-:W-:Y:S05]  /*0a00*/  BSYNC.RECONVERGENT B2 ;  /* 0x0000000000027941 */ /* 0x000fea0003800200 */
.L_x_44:
[----:B-1----:R-:W-:Y:S01]  /*0a10*/  IMAD.MOV.U32 R2, RZ, RZ, R10 ;  /* 0x000000ffff027224 */ /* 0x002fe200078e000a */
[----:B------:R-:W-:Y:S01]  /*0a20*/  MOV R10, R8 ;  /* 0x00000008000a7202 */ /* 0x000fe20000000f00 */
[----:B------:R-:W-:-:S04]  /*0a30*/  IMAD.MOV.U32 R11, RZ, RZ, 0x0 ;  /* 0x00000000ff0b7424 */ /* 0x000fc800078e00ff */
[----:B0-----:R-:W-:Y:S05]  /*0a40*/  RET.REL.NODEC R10 `(buff_averages_many_series_one_param_tiled2d_f32_sx128_ty2) ;  /* 0xfffffff40a6c7950 */ /* 0x001fea0003c3ffff */
.L_x_48:
        /* <DEDUP_REMOVED lines=11> */
.L_x_197:


//--------------------- .text.buff_averages_many_series_one_param_tiled2d_f32_sx128_ty1 --------------------------
	.section	.text.buff_averages_many_series_one_param_tiled2d_f32_sx128_ty1,"ax",@progbits
	.align	128
        .global         buff_averages_many_series_one_param_tiled2d_f32_sx128_ty1
        .type           buff_averages_many_series_one_param_tiled2d_f32_sx128_ty1,@function
        .size           buff_averages_many_series_one_param_tiled2d_f32_sx128_ty1,(.L_x_198 - buff_averages_many_series_one_param_tiled2d_f32_sx128_ty1)
        .other          buff_averages_many_series_one_param_tiled2d_f32_sx128_ty1,@"STO_CUDA_ENTRY STV_DEFAULT"
buff_averages_many_series_one_param_tiled2d_f32_sx128_ty1:
.text.buff_averages_many_series_one_param_tiled2d_f32_sx128_ty1:
        /* <DEDUP_REMOVED lines=11> */
[----:B------:R-:W0:Y:S01]  /*00b0*/  S2R R15, SR_TID.Y ;  /* 0x00000000000f7919 */ /* 0x000e220000002200 */
[----:B------:R-:W0:Y:S01]  /*00c0*/  S2UR UR4, SR_CTAID.X ;  /* 0x00000000000479c3 */ /* 0x000e220000002500 */
[----:B------:R-:W1:Y:S01]  /*00d0*/  LDCU UR5, c[0x0][0x39c] ;  /* 0x00007380ff0577ac */ /* 0x000e620008000800 */
[----:B0-----:R-:W-:-:S04]  /*00e0*/  IADD3 R15, PT, PT, R15, UR4, RZ ;  /* 0x000000040f0f7c10 */ /* 0x001fc8000fffe0ff */
        /* <DEDUP_REMOVED lines=47> */
[----:B-----5:R-:W-:Y:S05]  /*03e0*/  CALL.REL.NOINC `($__internal_3_$__cuda_sm20_rcp_rn_f32_slowpath) ;  /* 0x0000000000c07944 */ /* 0x020fea0003c00000 */
[----:B------:R-:W-:Y:S05]  /*03f0*/  BRA `(.L_x_53) ;  /* 0x0000000000107947 */ /* 0x000fea0003800000 */
.L_x_52:
[----:B------:R-:W0:Y:S02]  /*0400*/  MUFU.RCP R2, R7 ;  /* 0x0000000700027308 */ /* 0x000e240000001000 */
[----:B0-----:R-:W-:-:S04]  /*0410*/  FFMA R0, R7, R2, -1 ;  /* 0xbf80000007007423 */ /* 0x001fc80000000002 */
[----:B------:R-:W-:-:S04]  /*0420*/  FADD.FTZ R11, -R0, -RZ ;  /* 0x800000ff000b7221 */ /* 0x000fc80000010100 */
[----:B------:R-:W-:-:S07]  /*0430*/  FFMA R2, R2, R11, R2 ;  /* 0x0000000b02027223 */ /* 0x000fce0000000002 */
.L_x_53:
[----:B------:R-:W-:Y:S05]  /*0440*/  BSYNC.RECONVERGENT B1 ;  /* 0x0000000000017941 */ /* 0x000fea0003800200 */
.L_x_51:
[----:B------:R-:W-:Y:S01]  /*0450*/  FFMA R0, -R7, R2, 2 ;  /* 0x4000000007007423 */ /* 0x000fe20000000102 */
[----:B-----5:R-:W-:-:S03]  /*0460*/  FADD R9, R6, -R9 ;  /* 0x8000000906097221 */ /* 0x020fc60000000000 */
[----:B------:R-:W-:-:S04]  /*0470*/  FFMA R0, R0, R2, RZ ;  /* 0x0000000200007223 */ /* 0x000fc800000000ff */
[----:B------:R-:W-:-:S07]  /*0480*/  FMUL R15, R0, R9 ;  /* 0x00000009000f7220 */ /* 0x000fce0000400000 */
.L_x_50:
[----:B------:R-:W-:Y:S05]  /*0490*/  BSYNC.RECONVERGENT B0 ;  /* 0x0000000000007941 */ /* 0x000fea0003800200 */
.L_x_49:
        /* <DEDUP_REMOVED lines=20> */
[----:B-----5:R-:W-:Y:S05]  /*05e0*/  CALL.REL.NOINC `($__internal_3_$__cuda_sm20_rcp_rn_f32_slowpath) ;  /* 0x0000000000407944 */ /* 0x020fea0003c00000 */
[----:B------:R-:W-:Y:S01]  /*05f0*/  IMAD.MOV.U32 R7, RZ, RZ, R2 ;  /* 0x000000ffff077224 */ /* 0x000fe200078e0002 */
[----:B------:R-:W-:Y:S06]  /*0600*/  BRA `(.L_x_58) ;  /* 0x0000000000107947 */ /* 0x000fec0003800000 */
.L_x_57:
[----:B------:R-:W0:Y:S02]  /*0610*/  MUFU.RCP R7, R0 ;  /* 0x0000000000077308 */ /* 0x000e240000001000 */
[----:B0-----:R-:W-:-:S04]  /*0620*/  FFMA R2, R0, R7, -1 ;  /* 0xbf80000000027423 */ /* 0x001fc80000000007 */
[----:B------:R-:W-:-:S04]  /*0630*/  FADD.FTZ R2, -R2, -RZ ;  /* 0x800000ff02027221 */ /* 0x000fc80000010100 */
[----:B------:R-:W-:-:S07]  /*0640*/  FFMA R7, R7, R2, R7 ;  /* 0x0000000207077223 */ /* 0x000fce0000000007 */
.L_x_58:
[----:B------:R-:W-:Y:S05]  /*0650*/  BSYNC.RECONVERGENT B1 ;  /* 0x0000000000017941 */ /* 0x000fea0003800200 */
.L_x_56:
[----:B------:R-:W-:Y:S01]  /*0660*/  FFMA R0, -R0, R7, 2 ;  /* 0x4000000000007423 */ /* 0x000fe20000000107 */
[----:B-----5:R-:W-:-:S03]  /*0670*/  FADD R5, R6, -R5 ;  /* 0x8000000506057221 */ /* 0x020fc60000000000 */
[----:B------:R-:W-:-:S04]  /*0680*/  FFMA R0, R0, R7, RZ ;  /* 0x0000000700007223 */ /* 0x000fc800000000ff */
[----:B------:R-:W-:-:S07]  /*0690*/  FMUL R7, R0, R5 ;  /* 0x0000000500077220 */ /* 0x000fce0000400000 */
.L_x_55:
[----:B------:R-:W-:Y:S05]  /*06a0*/  BSYNC.RECONVERGENT B0 ;  /* 0x0000000000007941 */ /* 0x000fea0003800200 */
.L_x_54:
[----:B------:R-:W0:Y:S02]  /*06b0*/  LDC.64 R4, c[0x0][0x3b0] ;  /* 0x0000ec00ff047b82 */ /* 0x000e240000000a00 */
[----:B0-----:R-:W-:-:S05]  /*06c0*/  IMAD.WIDE R4, R3, 0x4, R4 ;  /* 0x0000000403047825 */ /* 0x001fca00078e0204 */
[----:B------:R-:W-:Y:S01]  /*06d0*/  STG.E desc[UR4][R4.64], R7 ;  /* 0x0000000704007986 */ /* 0x000fe2000c101904 */
[----:B------:R-:W-:Y:S05]  /*06e0*/  EXIT ;  /* 0x000000000000794d */ /* 0x000fea0003800000 */
        .weak           $__internal_3_$__cuda_sm20_rcp_rn_f32_slowpath
        .type           $__internal_3_$__cuda_sm20_rcp_rn_f32_slowpath,@function
        .size           $__internal_3_$__cuda_sm20_rcp_rn_f32_slowpath,(.L_x_198 - $__internal_3_$__cuda_sm20_rcp_rn_f32_slowpath)
$__internal_3_$__cuda_sm20_rcp_rn_f32_slowpath:
        /* <DEDUP_REMOVED lines=15> */
.L_x_60:
        /* <DEDUP_REMOVED lines=33> */
.L_x_62:
[----:B------:R0:W1:Y:S02]  /*09f0*/  MUFU.RCP R10, R0 ;  /* 0x00000000000a7308 */ /* 0x0000640000001000 */
.L_x_61:
[----:B------:R-:W-:Y:S05]  /*0a00*/  BSYNC.RECONVERGENT B2 ;  /* 0x0000000000027941 */ /* 0x000fea0003800200 */
.L_x_59:
[----:B-1----:R-:W-:Y:S01]  /*0a10*/  IMAD.MOV.U32 R2, RZ, RZ, R10 ;  /* 0x000000ffff027224 */ /* 0x002fe200078e000a */
[----:B------:R-:W-:Y:S01]  /*0a20*/  MOV R10, R8 ;  /* 0x00000008000a7202 */ /* 0x000fe20000000f00 */
[----:B------:R-:W-:-:S04]  /*0a30*/  IMAD.MOV.U32 R11, RZ, RZ, 0x0 ;  /* 0x00000000ff0b7424 */ /* 0x000fc800078e00ff */
[----:B0-----:R-:W-:Y:S05]  /*0a40*/  RET.REL.NODEC R10 `(buff_averages_many_series_one_param_tiled2d_f32_sx128_ty1) ;  /* 0xfffffff40a6c7950 */ /* 0x001fea0003c3ffff */
.L_x_63:
        /* <DEDUP_REMOVED lines=11> */
.L_x_198:


//--------------------- .text.buff_averages_many_series_one_param_tiled2d_f32_tx128_ty4 --------------------------
	.section	.text.buff_averages_many_series_one_param_tiled2d_f32_tx128_ty4,"ax",@progbits
	.align	128
        .global         buff_averages_many_series_one_param_tiled2d_f32_tx128_ty4
        .type           buff_averages_many_series_one_param_tiled2d_f32_tx128_ty4,@function
        .size           buff_averages_many_series_one_param_tiled2d_f32_tx128_ty4,(.L_x_199 - buff_averages_many_series_one_param_tiled2d_f32_tx128_ty4)
        .other          buff_averages_many_series_one_param_tiled2d_f32_tx128_ty4,@"STO_CUDA_ENTRY STV_DEFAULT"
buff_averages_many_series_one_param_tiled2d_f32_tx128_ty4:
.text.buff_averages_many_series_one_param_tiled2d_f32_tx128_ty4:
[----:B------:R-:W-:Y:S01]  /*0000*/  LDC R1, c[0x0][0x37c] ;  /* 0x0000df00ff017b82 */ /* 0x000fe20000000800 */
[----:B------:R-:W0:Y:S01]  /*0010*/  S2R R0, SR_CTAID.Y ;  /* 0x0000000000007919 */ /* 0x000e220000002600 */
[----:B------:R-:W1:Y:S01]  /*0020*/  LDCU UR6, c[0x0][0x398] ;  /* 0x00007300ff0677ac */ /* 0x000e620008000800 */
[----:B------:R-:W0:Y:S02]  /*0030*/  S2R R3, SR_TID.Y ;  /* 0x0000000000037919 */ /* 0x000e240000002200 */
[----:B0-----:R-:W-:-:S05]  /*0040*/  IMAD R0, R0, 0x4, R3 ;  /* 0x0000000400007824 */ /* 0x001fca00078e0203 */
[----:B-1----:R-:W-:-:S13]  /*0050*/  ISETP.GE.AND P0, PT, R0, UR6, PT ;  /* 0x0000000600007c0c */ /* 0x002fda000bf06270 */
[----:B------:R-:W-:Y:S05]  /*0060*/  @P0 EXIT ;  /* 0x000000000000094d */ /* 0x000fea0003800000 */
[----:B------:R-:W0:Y:S02]  /*0070*/  LDC.64 R4, c[0x0][0x390] ;  /* 0x0000e400ff047b82 */ /* 0x000e240000000a00 */
[----:B0-----:R-:W-:-:S04]  /*0080*/  VIMNMX R2, PT, PT, R4, R5, PT ;  /* 0x0000000504027248 */ /* 0x001fc80003fe0100 */
[----:B------:R-:W-:-:S13]  /*0090*/  ISETP.GE.AND P0, PT, R2, 0x1, PT ;  /* 0x000000010200780c */ /* 0x000fda0003f06270 */
[----:B------:R-:W-:Y:S05]  /*00a0*/  @!P0 EXIT ;  /* 0x000000000000894d */ /* 0x000fea0003800000 */
[----:B------:R-:W0:Y:S01]  /*00b0*/  S2R R15, SR_CTAID.X ;  /* 0x00000000000f7919 */ /* 0x000e220000002500 */
[----:B------:R-:W1:Y:S01]  /*00c0*/  LDCU UR4, c[0x0][0x39c] ;  /* 0x00007380ff0477ac */ /* 0x000e620008000800 */
[----:B------:R-:W0:Y:S02]  /*00d0*/  S2R R2, SR_TID.X ;  /* 0x0000000000027919 */ /* 0x000e240000002100 */
        /* <DEDUP_REMOVED lines=48> */
[----:B-----5:R-:W-:Y:S05]  /*03e0*/  CALL.REL.NOINC `($__internal_4_$__cuda_sm20_rcp_rn_f32_slowpath) ;  /* 0x0000000000c07944 */ /* 0x020fea0003c00000 */
[----:B------:R-:W-:Y:S05]  /*03f0*/  BRA `(.L_x_68) ;  /* 0x0000000000107947 */ /* 0x000fea0003800000 */
.L_x_67:
[----:B------:R-:W0:Y:S02]  /*0400*/  MUFU.RCP R2, R7 ;  /* 0x0000000700027308 */ /* 0x000e240000001000 */
[----:B0-----:R-:W-:-:S04]  /*0410*/  FFMA R0, R7, R2, -1 ;  /* 0xbf80000007007423 */ /* 0x001fc80000000002 */
[----:B------:R-:W-:-:S04]  /*0420*/  FADD.FTZ R11, -R0, -RZ ;  /* 0x800000ff000b7221 */ /* 0x000fc80000010100 */
[----:B------:R-:W-:-:S07]  /*0430*/  FFMA R2, R2, R11, R2 ;  /* 0x0000000b02027223 */ /* 0x000fce0000000002 */
.L_x_68:
[----:B------:R-:W-:Y:S05]  /*0440*/  BSYNC.RECONVERGENT B1 ;  /* 0x0000000000017941 */ /* 0x000fea0003800200 */
.L_x_66:
[----:B------:R-:W-:Y:S01]  /*0450*/  FFMA R0, -R7, R2, 2 ;  /* 0x4000000007007423 */ /* 0x000fe20000000102 */
[----:B-----5:R-:W-:-:S03]  /*0460*/  FADD R9, R6, -R9 ;  /* 0x8000000906097221 */ /* 0x020fc60000000000 */
[----:B------:R-:W-:-:S04]  /*0470*/  FFMA R0, R0, R2, RZ ;  /* 0x0000000200007223 */ /* 0x000fc800000000ff */
[----:B------:R-:W-:-:S07]  /*0480*/  FMUL R15, R0, R9 ;  /* 0x00000009000f7220 */ /* 0x000fce0000400000 */
.L_x_65:
[----:B------:R-:W-:Y:S05]  /*0490*/  BSYNC.RECONVERGENT B0 ;  /* 0x0000000000007941 */ /* 0x000fea0003800200 */
.L_x_64:
        /* <DEDUP_REMOVED lines=20> */
[----:B-----5:R-:W-:Y:S05]  /*05e0*/  CALL.REL.NOINC `($__internal_4_$__cuda_sm20_rcp_rn_f32_slowpath) ;  /* 0x0000000000407944 */ /* 0x020fea0003c00000 */
[----:B------:R-:W-:Y:S01]  /*05f0*/  IMAD.MOV.U32 R7, RZ, RZ, R2 ;  /* 0x000000ffff077224 */ /* 0x000fe200078e0002 */
[----:B------:R-:W-:Y:S06]  /*0600*/  BRA `(.L_x_73) ;  /* 0x0000000000107947 */ /* 0x000fec0003800000 */
.L_x_72:
[----:B------:R-:W0:Y:S02]  /*0610*/  MUFU.RCP R7, R0 ;  /* 0x0000000000077308 */ /* 0x000e240000001000 */
[----:B0-----:R-:W-:-:S04]  /*0620*/  FFMA R2, R0, R7, -1 ;  /* 0xbf80000000027423 */ /* 0x001fc80000000007 */
[----:B------:R-:W-:-:S04]  /*0630*/  FADD.FTZ R2, -R2, -RZ ;  /* 0x800000ff02027221 */ /* 0x000fc80000010100 */
[----:B------:R-:W-:-:S07]  /*0640*/  FFMA R7, R7, R2, R7 ;  /* 0x0000000207077223 */ /* 0x000fce0000000007 */
.L_x_73:
[----:B------:R-:W-:Y:S05]  /*0650*/  BSYNC.RECONVERGENT B1 ;  /* 0x0000000000017941 */ /* 0x000fea0003800200 */
.L_x_71:
[----:B------:R-:W-:Y:S01]  /*0660*/  FFMA R0, -R0, R7, 2 ;  /* 0x4000000000007423 */ /* 0x000fe20000000107 */
[----:B-----5:R-:W-:-:S03]  /*0670*/  FADD R5, R6, -R5 ;  /* 0x8000000506057221 */ /* 0x020fc60000000000 */
[----:B------:R-:W-:-:S04]  /*0680*/  FFMA R0, R0, R7, RZ ;  /* 0x0000000700007223 */ /* 0x000fc800000000ff */
[----:B------:R-:W-:-:S07]  /*0690*/  FMUL R7, R0, R5 ;  /* 0x0000000500077220 */ /* 0x000fce0000400000 */
.L_x_70:
[----:B------:R-:W-:Y:S05]  /*06a0*/  BSYNC.RECONVERGENT B0 ;  /* 0x0000000000007941 */ /* 0x000fea0003800200 */
.L_x_69:
[----:B------:R-:W0:Y:S02]  /*06b0*/  LDC.64 R4, c[0x0][0x3b0] ;  /* 0x0000ec00ff047b82 */ /* 0x000e240000000a00 */
[----:B0-----:R-:W-:-:S05]  /*06c0*/  IMAD.WIDE R4, R3, 0x4, R4 ;  /* 0x0000000403047825 */ /* 0x001fca00078e0204 */
[----:B------:R-:W-:Y:S01]  /*06d0*/  STG.E desc[UR4][R4.64], R7 ;  /* 0x0000000704007986 */ /* 0x000fe2000c101904 */
[----:B------:R-:W-:Y:S05]  /*06e0*/  EXIT ;  /* 0x000000000000794d */ /* 0x000fea0003800000 */
        .weak           $__internal_4_$__cuda_sm20_rcp_rn_f32_slowpath
        .type           $__internal_4_$__cuda_sm20_rcp_rn_f32_slowpath,@function
        .size           $__internal_4_$__cuda_sm20_rcp_rn_f32_slowpath,(.L_x_199 - $__internal_4_$__cuda_sm20_rcp_rn_f32_slowpath)
$__internal_4_$__cuda_sm20_rcp_rn_f32_slowpath:
        /* <DEDUP_REMOVED lines=15> */
.L_x_75:
        /* <DEDUP_REMOVED lines=33> */
.L_x_77:
[----:B------:R0:W1:Y:S02]  /*09f0*/  MUFU.RCP R10, R0 ;  /* 0x00000000000a7308 */ /* 0x0000640000001000 */
.L_x_76:
[----:B------:R-:W-:Y:S05]  /*0a00*/  BSYNC.RECONVERGENT B2 ;  /* 0x0000000000027941 */ /* 0x000fea0003800200 */
.L_x_74:
[----:B-1----:R-:W-:Y:S01]  /*0a10*/  IMAD.MOV.U32 R2, RZ, RZ, R10 ;  /* 0x000000ffff027224 */ /* 0x002fe200078e000a */
[----:B------:R-:W-:Y:S01]  /*0a20*/  MOV R10, R8 ;  /* 0x00000008000a7202 */ /* 0x000fe20000000f00 */
[----:B------:R-:W-:-:S04]  /*0a30*/  IMAD.MOV.U32 R11, RZ, RZ, 0x0 ;  /* 0x00000000ff0b7424 */ /* 0x000fc800078e00ff */
[----:B0-----:R-:W-:Y:S05]  /*0a40*/  RET.REL.NODEC R10 `(buff_averages_many_series_one_param_tiled2d_f32_tx128_ty4) ;  /* 0xfffffff40a6c7950 */ /* 0x001fea0003c3ffff */
.L_x_78:
        /* <DEDUP_REMOVED lines=11> */
.L_x_199:


//--------------------- .text.buff_averages_many_series_one_param_tiled2d_f32_tx128_ty2 --------------------------
	.section	.text.buff_averages_many_series_one_param_tiled2d_f32_tx128_ty2,"ax",@progbits
	.align	128
        .global         buff_averages_many_series_one_param_tiled2d_f32_tx128_ty2
        .type           buff_averages_many_series_one_param_tiled2d_f32_tx128_ty2,@function
        .size           buff_averages_many_series_one_param_tiled2d_f32_tx128_ty2,(.L_x_200 - buff_averages_many_series_one_param_tiled2d_f32_tx128_ty2)
        .other          buff_averages_many_series_one_param_tiled2d_f32_tx128_ty2,@"STO_CUDA_ENTRY STV_DEFAULT"
buff_averages_many_series_one_param_tiled2d_f32_tx128_ty2:
.text.buff_averages_many_series_one_param_tiled2d_f32_tx128_ty2:
        /* <DEDUP_REMOVED lines=62> */
[----:B-----5:R-:W-:Y:S05]  /*03e0*/  CALL.REL.NOINC `($__internal_5_$__cuda_sm20_rcp_rn_f32_slowpath) ;  /* 0x0000000000c07944 */ /* 0x020fea0003c00000 */
[----:B------:R-:W-:Y:S05]  /*03f0*/  BRA `(.L_x_83) ;  /* 0x0000000000107947 */ /* 0x000fea0003800000 */
.L_x_82:
[----:B------:R-:W0:Y:S02]  /*0400*/  MUFU.RCP R2, R7 ;  /* 0x0000000700027308 */ /* 0x000e240000001000 */
[----:B0-----:R-:W-:-:S04]  /*0410*/  FFMA R0, R7, R2, -1 ;  /* 0xbf80000007007423 */ /* 0x001fc80000000002 */
[----:B------:R-:W-:-:S04]  /*0420*/  FADD.FTZ R11, -R0, -RZ ;  /* 0x800000ff000b7221 */ /* 0x000fc80000010100 */
[----:B------:R-:W-:-:S07]  /*0430*/  FFMA R2, R2, R11, R2 ;  /* 0x0000000b02027223 */ /* 0x000fce0000000002 */
.L_x_83:
[----:B------:R-:W-:Y:S05]  /*0440*/  BSYNC.RECONVERGENT B1 ;  /* 0x0000000000017941 */ /* 0x000fea0003800200 */
.L_x_81:
[----:B------:R-:W-:Y:S01]  /*0450*/  FFMA R0, -R7, R2, 2 ;  /* 0x4000000007007423 */ /* 0x000fe20000000102 */
[----:B-----5:R-:W-:-:S03]  /*0460*/  FADD R9, R6, -R9 ;  /* 0x8000000906097221 */ /* 0x020fc60000000000 */
[----:B------:R-:W-:-:S04]  /*0470*/  FFMA R0, R0, R2, RZ ;  /* 0x0000000200007223 */ /* 0x000fc800000000ff */
[----:B------:R-:W-:-:S07]  /*0480*/  FMUL R15, R0, R9 ;  /* 0x00000009000f7220 */ /* 0x000fce0000400000 */
.L_x_80:
[----:B------:R-:W-:Y:S05]  /*0490*/  BSYNC.RECONVERGENT B0 ;  /* 0x0000000000007941 */ /* 0x000fea0003800200 */
.L_x_79:
        /* <DEDUP_REMOVED lines=20> */
[----:B-----5:R-:W-:Y:S05]  /*05e0*/  CALL.REL.NOINC `($__internal_5_$__cuda_sm20_rcp_rn_f32_slowpath) ;  /* 0x0000000000407944 */ /* 0x020fea0003c00000 */
[----:B------:R-:W-:Y:S01]  /*05f0*/  IMAD.MOV.U32 R7, RZ, RZ, R2 ;  /* 0x000000ffff077224 */ /* 0x000fe200078e0002 */
[----:B------:R-:W-:Y:S06]  /*0600*/  BRA `(.L_x_88) ;  /* 0x0000000000107947 */ /* 0x000fec0003800000 */
.L_x_87:
[----:B------:R-:W0:Y:S02]  /*0610*/  MUFU.RCP R7, R0 ;  /* 0x0000000000077308 */ /* 0x000e240000001000 */
[----:B0-----:R-:W-:-:S04]  /*0620*/  FFMA R2, R0, R7, -1 ;  /* 0xbf80000000027423 */ /* 0x001fc80000000007 */
[----:B------:R-:W-:-:S04]  /*0630*/  FADD.FTZ R2, -R2, -RZ ;  /* 0x800000ff02027221 */ /* 0x000fc80000010100 */
[----:B------:R-:W-:-:S07]  /*0640*/  FFMA R7, R7, R2, R7 ;  /* 0x0000000207077223 */ /* 0x000fce0000000007 */
.L_x_88:
[----:B------:R-:W-:Y:S05]  /*0650*/  BSYNC.RECONVERGENT B1 ;  /* 0x0000000000017941 */ /* 0x000fea0003800200 */
.L_x_86:
[----:B------:R-:W-:Y:S01]  /*0660*/  FFMA R0, -R0, R7, 2 ;  /* 0x4000000000007423 */ /* 0x000fe20000000107 */
[----:B-----5:R-:W-:-:S03]  /*0670*/  FADD R5, R6, -R5 ;  /* 0x8000000506057221 */ /* 0x020fc60000000000 */
[----:B------:R-:W-:-:S04]  /*0680*/  FFMA R0, R0, R7, RZ ;  /* 0x0000000700007223 */ /* 0x000fc800000000ff */
[----:B------:R-:W-:-:S07]  /*0690*/  FMUL R7, R0, R5 ;  /* 0x0000000500077220 */ /* 0x000fce0000400000 */
.L_x_85:
[----:B------:R-:W-:Y:S05]  /*06a0*/  BSYNC.RECONVERGENT B0 ;  /* 0x0000000000007941 */ /* 0x000fea0003800200 */
.L_x_84:
[----:B------:R-:W0:Y:S02]  /*06b0*/  LDC.64 R4, c[0x0][0x3b0] ;  /* 0x0000ec00ff047b82 */ /* 0x000e240000000a00 */
[----:B0-----:R-:W-:-:S05]  /*06c0*/  IMAD.WIDE R4, R3, 0x4, R4 ;  /* 0x0000000403047825 */ /* 0x001fca00078e0204 */
[----:B------:R-:W-:Y:S01]  /*06d0*/  STG.E desc[UR4][R4.64], R7 ;  /* 0x0000000704007986 */ /* 0x000fe2000c101904 */
[----:B------:R-:W-:Y:S05]  /*06e0*/  EXIT ;  /* 0x000000000000794d */ /* 0x000fea0003800000 */
        .weak           $__internal_5_$__cuda_sm20_rcp_rn_f32_slowpath
        .type           $__internal_5_$__cuda_sm20_rcp_rn_f32_slowpath,@function
        .size           $__internal_5_$__cuda_sm20_rcp_rn_f32_slowpath,(.L_x_200 - $__internal_5_$__cuda_sm20_rcp_rn_f32_slowpath)
$__internal_5_$__cuda_sm20_rcp_rn_f32_slowpath:
        /* <DEDUP_REMOVED lines=15> */
.L_x_90:
        /* <DEDUP_REMOVED lines=33> */
.L_x_92:
[----:B------:R0:W1:Y:S02]  /*09f0*/  MUFU.RCP R10, R0 ;  /* 0x00000000000a7308 */ /* 0x0000640000001000 */
.L_x_91:
[----:B------:R-:W-:Y:S05]  /*0a00*/  BSYNC.RECONVERGENT B2 ;  /* 0x0000000000027941 */ /* 0x000fea0003800200 */
.L_x_89:
[----:B-1----:R-:W-:Y:S01]  /*0a10*/  IMAD.MOV.U32 R2, RZ, RZ, R10 ;  /* 0x000000ffff027224 */ /* 0x002fe200078e000a */
[----:B------:R-:W-:Y:S01]  /*0a20*/  MOV R10, R8 ;  /* 0x00000008000a7202 */ /* 0x000fe20000000f00 */
[----:B------:R-:W-:-:S04]  /*0a30*/  IMAD.MOV.U32 R11, RZ, RZ, 0x0 ;  /* 0x00000000ff0b7424 */ /* 0x000fc800078e00ff */
[----:B0-----:R-:W-:Y:S05]  /*0a40*/  RET.REL.NODEC R10 `(buff_averages_many_series_one_param_tiled2d_f32_tx128_ty2) ;  /* 0xfffffff40a6c7950 */ /* 0x001fea0003c3ffff */
.L_x_93:
        /* <DEDUP_REMOVED lines=11> */
.L_x_200:


//--------------------- .text.buff_averages_many_series_one_param_f32 --------------------------
	.section	.text.buff_averages_many_series_one_param_f32,"ax",@progbits
	.align	128
        .global         buff_averages_many_series_one_param_f32
        .type           buff_averages_many_series_one_param_f32,@function
        .size           buff_averages_many_series_one_param_f32,(.L_x_201 - buff_averages_many_series_one_param_f32)
        .other          buff_averages_many_series_one_param_f32,@"STO_CUDA_ENTRY STV_DEFAULT"
buff_averages_many_series_one_param_f32:
.text.buff_averages_many_series_one_param_f32:
        /* <DEDUP_REMOVED lines=21> */
[----:B------:R-:W0:Y:S06]  /*0150*/  LDCU UR12, c[0x0][0x39c] ;  /* 0x00007380ff0c77ac */ /* 0x000e2c0008000800 */
[----:B------:R-:W2:Y:S01]  /*0160*/  LDC.64 R18, c[0x0][0x3a8] ;  /* 0x0000ea00ff127b82 */ /* 0x000ea20000000a00 */
[----:B------:R-:W0:Y:S01]  /*0170*/  LDCU.64 UR10, c[0x0][0x390] ;  /* 0x00007200ff0a77ac */ /* 0x000e220008000a00 */
[----:B------:R-:W0:Y:S02]  /*0180*/  LDCU.64 UR8, c[0x0][0x380] ;  /* 0x00007000ff0877ac */ /* 0x000e240008000a00 */
[----:B0-----:R-:W-:-:S04]  /*0190*/  IMAD.WIDE.U32 R6, R3, 0x4, R6 ;  /* 0x0000000403067825 */ /* 0x001fc800078e0006 */
[----:B------:R-:W0:Y:S02]  /*01a0*/  LDC.64 R16, c[0x0][0x388] ;  /* 0x0000e200ff107b82 */ /* 0x000e240000000a00 */
[----:B-1----:R2:W5:Y:S06]  /*01b0*/  LDG.E.CONSTANT R6, desc[UR6][R6.64] ;  /* 0x0000000606067981 */ /* 0x00256c000c1e9900 */
[----:B------:R-:W1:Y:S01]  /*01c0*/  LDC.64 R14, c[0x0][0x3b0] ;  /* 0x0000ec00ff0e7b82 */ /* 0x000e620000000a00 */
[----:B--2---:R-:W-:-:S07]  /*01d0*/  IMAD R7, R2, UR4, RZ ;  /* 0x0000000402077c24 */ /* 0x004fce000f8e02ff */
[----:B------:R-:W2:Y:S08]  /*01e0*/  LDC.64 R12, c[0x0][0x380] ;  /* 0x0000e000ff0c7b82 */ /* 0x000eb00000000a00 */
[----:B------:R-:W0:Y:S01]  /*01f0*/  LDC.64 R10, c[0x0][0x388] ;  /* 0x0000e200ff0a7b82 */ /* 0x000e220000000a00 */
[----:B-----5:R-:W-:Y:S01]  /*0200*/  IADD3 R5, PT, PT, R6, -0x1, R5 ;  /* 0xffffffff06057810 */ /* 0x020fe20007ffe005 */
[----:B01234-:R-:W-:-:S07]  /*0210*/  IMAD.MOV.U32 R6, RZ, RZ, R0 ;  /* 0x000000ffff067224 */ /* 0x01ffce00078e0000 */
.L_x_106:
[C---:B------:R-:W-:Y:S01]  /*0220*/  ISETP.GE.AND P0, PT, R6.reuse, R5, PT ;  /* 0x000000050600720c */ /* 0x040fe20003f06270 */
[----:B-1----:R-:W-:Y:S01]  /*0230*/  IMAD R9, R6, R4, R3 ;  /* 0x0000000406097224 */ /* 0x002fe200078e0203 */
[----:B------:R-:W-:Y:S11]  /*0240*/  BSSY.RECONVERGENT B0, `(.L_x_94) ;  /* 0x000004f000007945 */ /* 0x000ff60003800200 */
[----:B0-----:R-:W0:Y:S01]  /*0250*/  @!P0 LDC.64 R22, c[0x0][0x3a8] ;  /* 0x0000ea00ff168b82 */ /* 0x001e220000000a00 */
[----:B------:R-:W-:-:S07]  /*0260*/  @!P0 IMAD.MOV.U32 R25, RZ, RZ, 0x7fffffff ;  /* 0x7fffffffff198424 */ /* 0x000fce00078e00ff */
[----:B-----5:R-:W1:Y:S01]  /*0270*/  @!P0 LDC.64 R20, c[0x0][0x3b0] ;  /* 0x0000ec00ff148b82 */ /* 0x020e620000000a00 */
[----:B0-----:R-:W-:-:S05]  /*0280*/  @!P0 IMAD.WIDE R22, R9, 0x4, R22 ;  /* 0x0000000409168825 */ /* 0x001fca00078e0216 */
[----:B------:R0:W-:Y:S01]  /*0290*/  @!P0 STG.E desc[UR6][R22.64], R25 ;  /* 0x0000001916008986 */ /* 0x0001e2000c101906 */
[----:B-1----:R-:W-:-:S05]  /*02a0*/  @!P0 IMAD.WIDE R20, R9, 0x4, R20 ;  /* 0x0000000409148825 */ /* 0x002fca00078e0214 */
[----:B------:R0:W-:Y:S01]  /*02b0*/  @!P0 STG.E desc[UR6][R20.64], R25 ;  /* 0x0000001914008986 */ /* 0x0001e2000c101906 */
[----:B------:R-:W-:Y:S05]  /*02c0*/  @!P0 BRA `(.L_x_95) ;  /* 0x0000000400188947 */ /* 0x000fea0003800000 */
[----:B0-----:R-:W-:Y:S01]  /*02d0*/  IADD3 R22, PT, PT, R6, 0x1, RZ ;  /* 0x0000000106167810 */ /* 0x001fe20007ffe0ff */
[----:B------:R-:W-:-:S03]  /*02e0*/  IMAD.IADD R29, R9, 0x1, R4 ;  /* 0x00000001091d7824 */ /* 0x000fc600078e0204 */
[----:B------:R-:W-:Y:S01]  /*02f0*/  VIADDMNMX R21, R22, -UR10, RZ, !PT ;  /* 0x8000000a16157c46 */ /* 0x000fe2000f8001ff */
[----:B------:R-:W-:-:S04]  /*0300*/  IMAD.WIDE R26, R29, 0x4, R10 ;  /* 0x000000041d1a7825 */ /* 0x000fc800078e020a */
[----:B------:R-:W-:Y:S01]  /*0310*/  IMAD R21, R21, R4, R3 ;  /* 0x0000000415157224 */ /* 0x000fe200078e0203 */
[----:B------:R-:W2:Y:S03]  /*0320*/  LDG.E.CONSTANT R8, desc[UR6][R26.64] ;  /* 0x000000061a087981 */ /* 0x000ea6000c1e9900 */
[----:B------:R-:W-:-:S06]  /*0330*/  IMAD.WIDE.U32 R24, R21, 0x4, R10 ;  /* 0x0000000415187825 */ /* 0x000fcc00078e000a */
[----:B------:R-:W2:Y:S01]  /*0340*/  LDG.E.CONSTANT R25, desc[UR6][R24.64] ;  /* 0x0000000618197981 */ /* 0x000ea2000c1e9900 */
[----:B------:R-:W-:-:S05]  /*0350*/  IMAD.WIDE R28, R29, 0x4, R12 ;  /* 0x000000041d1c7825 */ /* 0x000fca00078e020c */
[----:B------:R0:W5:Y:S01]  /*0360*/  LDG.E.CONSTANT R20, desc[UR6][R28.64] ;  /* 0x000000061c147981 */ /* 0x000162000c1e9900 */
[----:B------:R-:W-:Y:S01]  /*0370*/  BSSY.RECONVERGENT B1, `(.L_x_96) ;  /* 0x000001a000017945 */ /* 0x000fe20003800200 */
[----:B------:R-:W-:Y:S01]  /*0380*/  HFMA2 R2, -RZ, RZ, 0, 0 ;  /* 0x00000000ff027431 */ /* 0x000fe200000001ff */
[----:B------:R-:W-:Y:S01]  /*0390*/  VIADDMNMX R22, R22, -UR11, RZ, !PT ;  /* 0x8000000b16167c46 */ /* 0x000fe2000f8001ff */
[----:B--2---:R-:W-:-:S05]  /*03a0*/  FADD R0, R8, -R25 ;  /* 0x8000001908007221 */ /* 0x004fca0000000000 */
[----:B------:R-:W-:-:S13]  /*03b0*/  FSETP.NEU.AND P0, PT, R0, RZ, PT ;  /* 0x000000ff0000720b */ /* 0x000fda0003f0d000 */
[----:B0-----:R-:W-:Y:S05]  /*03c0*/  @!P0 BRA `(.L_x_97) ;  /* 0x0000000000508947 */ /* 0x001fea0003800000 */
[----:B------:R-:W-:-:S04]  /*03d0*/  LEA R24, P0, R21, UR8, 0x2 ;  /* 0x0000000815187c11 */ /* 0x000fc8000f8010ff */
[----:B------:R-:W-:-:S05]  /*03e0*/  LEA.HI.X R25, R21, UR9, RZ, 0x2, P0 ;  /* 0x0000000915197c11 */ /* 0x000fca00080f14ff */
[----:B------:R0:W5:Y:S01]  /*03f0*/  LDG.E.CONSTANT R21, desc[UR6][R24.64] ;  /* 0x0000000618157981 */ /* 0x000162000c1e9900 */
[----:B------:R-:W-:Y:S01]  /*0400*/  VIADD R2, R0, 0x1800000 ;  /* 0x0180000000027836 */ /* 0x000fe20000000000 */
[----:B------:R-:W-:Y:S04]  /*0410*/  BSSY.RECONVERGENT B2, `(.L_x_98) ;  /* 0x000000b000027945 */ /* 0x000fe80003800200 */
[----:B------:R-:W-:-:S04]  /*0420*/  LOP3.LUT R2, R2, 0x7f800000, RZ, 0xc0, !PT ;  /* 0x7f80000002027812 */ /* 0x000fc800078ec0ff */
[----:B------:R-:W-:-:S13]  /*0430*/  ISETP.GT.U32.AND P0, PT, R2, 0x1ffffff, PT ;  /* 0x01ffffff0200780c */ /* 0x000fda0003f04070 */
[----:B0-----:R-:W-:Y:S05]  /*0440*/  @P0 BRA `(.L_x_99) ;  /* 0x00000000000c0947 */ /* 0x001fea0003800000 */
[----:B------:R-:W-:-:S07]  /*0450*/  MOV R2, 0x470 ;  /* 0x0000047000027802 */ /* 0x000fce0000000f00 */
[----:B-----5:R-:W-:Y:S05]  /*0460*/  CALL.REL.NOINC `($__internal_6_$__cuda_sm20_rcp_rn_f32_slowpath) ;  /* 0x0000000000c47944 */ /* 0x020fea0003c00000 */
[----:B------:R-:W-:Y:S05]  /*0470*/  BRA `(.L_x_100) ;  /* 0x0000000000107947 */ /* 0x000fea0003800000 */
.L_x_99:
[----:B------:R-:W0:Y:S02]  /*0480*/  MUFU.RCP R23, R0 ;  /* 0x0000000000177308 */ /* 0x000e240000001000 */
[----:B0-----:R-:W-:-:S04]  /*0490*/  FFMA R2, R0, R23, -1 ;  /* 0xbf80000000027423 */ /* 0x001fc80000000017 */
[----:B------:R-:W-:-:S04]  /*04a0*/  FADD.FTZ R2, -R2, -RZ ;  /* 0x800000ff02027221 */ /* 0x000fc80000010100 */
[----:B------:R-:W-:-:S07]  /*04b0*/  FFMA R23, R23, R2, R23 ;  /* 0x0000000217177223 */ /* 0x000fce0000000017 */
.L_x_100:
[----:B------:R-:W-:Y:S05]  /*04c0*/  BSYNC.RECONVERGENT B2 ;  /* 0x0000000000027941 */ /* 0x000fea0003800200 */
.L_x_98:
[----:B------:R-:W-:Y:S01]  /*04d0*/  FFMA R0, -R0, R23, 2 ;  /* 0x4000000000007423 */ /* 0x000fe20000000117 */
[----:B-----5:R-:W-:-:S03]  /*04e0*/  FADD R21, R20, -R21 ;  /* 0x8000001514157221 */ /* 0x020fc60000000000 */
[----:B------:R-:W-:-:S04]  /*04f0*/  FFMA R0, R0, R23, RZ ;  /* 0x0000001700007223 */ /* 0x000fc800000000ff */
[----:B------:R-:W-:-:S07]  /*0500*/  FMUL R2, R0, R21 ;  /* 0x0000001500027220 */ /* 0x000fce0000400000 */
.L_x_97:
[----:B------:R-:W-:Y:S05]  /*0510*/  BSYNC.RECONVERGENT B1 ;  /* 0x0000000000017941 */ /* 0x000fea0003800200 */
.L_x_96:
[----:B------:R-:W-:-:S04]  /*0520*/  IMAD R27, R22, UR5, R3 ;  /* 0x00000005161b7c24 */ /* 0x000fc8000f8e0203 */
[----:B------:R-:W-:-:S06]  /*0530*/  IMAD.WIDE.U32 R22, R27, 0x4, R16 ;  /* 0x000000041b167825 */ /* 0x000fcc00078e0010 */
[----:B------:R-:W2:Y:S01]  /*0540*/  LDG.E.CONSTANT R23, desc[UR6][R22.64] ;  /* 0x0000000616177981 */ /* 0x000ea2000c1e9900 */
[----:B------:R-:W-:Y:S01]  /*0550*/  IMAD.WIDE R24, R9, 0x4, R18 ;  /* 0x0000000409187825 */ /* 0x000fe200078e0212 */
[----:B------:R-:W-:Y:S01]  /*0560*/  BSSY.RECONVERGENT B1, `(.L_x_101) ;  /* 0x000001a000017945 */ /* 0x000fe20003800200 */
[----:B------:R-:W-:-:S03]  /*0570*/  MOV R21, RZ ;  /* 0x000000ff00157202 */ /* 0x000fc60000000f00 */
[----:B------:R0:W-:Y:S01]  /*0580*/  STG.E desc[UR6][R24.64], R2 ;  /* 0x0000000218007986 */ /* 0x0001e2000c101906 */
        /* <DEDUP_REMOVED lines=14> */
.L_x_104:
[----:B------:R-:W0:Y:S02]  /*0670*/  MUFU.RCP R23, R0 ;  /* 0x0000000000177308 */ /* 0x000e240000001000 */
[----:B0-----:R-:W-:-:S04]  /*0680*/  FFMA R2, R0, R23, -1 ;  /* 0xbf80000000027423 */ /* 0x001fc80000000017 */
[----:B------:R-:W-:-:S04]  /*0690*/  FADD.FTZ R2, -R2, -RZ ;  /* 0x800000ff02027221 */ /* 0x000fc80000010100 */
[----:B------:R-:W-:-:S07]  /*06a0*/  FFMA R23, R23, R2, R23 ;  /* 0x0000000217177223 */ /* 0x000fce0000000017 */
.L_x_105:
[----:B------:R-:W-:Y:S05]  /*06b0*/  BSYNC.RECONVERGENT B2 ;  /* 0x0000000000027941 */ /* 0x000fea0003800200 */
.L_x_103:
[----:B------:R-:W-:Y:S01]  /*06c0*/  FFMA R0, -R0, R23, 2 ;  /* 0x4000000000007423 */ /* 0x000fe20000000117 */
[----:B-----5:R-:W-:-:S03]  /*06d0*/  FADD R21, R20, -R21 ;  /* 0x8000001514157221 */ /* 0x020fc60000000000 */
[----:B------:R-:W-:-:S04]  /*06e0*/  FFMA R0, R0, R23, RZ ;  /* 0x0000001700007223 */ /* 0x000fc800000000ff */
[----:B------:R-:W-:-:S07]  /*06f0*/  FMUL R21, R0, R21 ;  /* 0x0000001500157220 */ /* 0x000fce0000400000 */
.L_x_102:
[----:B------:R-:W-:Y:S05]  /*0700*/  BSYNC.RECONVERGENT B1 ;  /* 0x0000000000017941 */ /* 0x000fea0003800200 */
.L_x_101:
[----:B------:R-:W-:-:S05]  /*0710*/  IMAD.WIDE R8, R9, 0x4, R14 ;  /* 0x0000000409087825 */ /* 0x000fca00078e020e */
[----:B------:R1:W-:Y:S02]  /*0720*/  STG.E desc[UR6][R8.64], R21 ;  /* 0x0000001508007986 */ /* 0x0003e4000c101906 */
.L_x_95:
[----:B------:R-:W-:Y:S05]  /*0730*/  BSYNC.RECONVERGENT B0 ;  /* 0x0000000000007941 */ /* 0x000fea0003800200 */
.L_x_94:
[----:B------:R-:W-:-:S04]  /*0740*/  IADD3 R6, PT, PT, R7, R6, RZ ;  /* 0x0000000607067210 */ /* 0x000fc80007ffe0ff */
[----:B------:R-:W-:-:S13]  /*0750*/  ISETP.GE.AND P0, PT, R6, UR12, PT ;  /* 0x0000000c06007c0c */ /* 0x000fda000bf06270 */
[----:B------:R-:W-:Y:S05]  /*0760*/  @!P0 BRA `(.L_x_106) ;  /* 0xfffffff800ac8947 */ /* 0x000fea000383ffff */
[----:B------:R-:W-:Y:S05]  /*0770*/  EXIT ;  /* 0x000000000000794d */ /* 0x000fea0003800000 */
        .weak           $__internal_6_$__cuda_sm20_rcp_rn_f32_slowpath
        .type           $__internal_6_$__cuda_sm20_rcp_rn_f32_slowpath,@function
        .size           $__internal_6_$__cuda_sm20_rcp_rn_f32_slowpath,(.L_x_201 - $__internal_6_$__cuda_sm20_rcp_rn_f32_slowpath)
$__internal_6_$__cuda_sm20_rcp_rn_f32_slowpath:
[----:B------:R-:W-:Y:S01]  /*0780*/  IMAD.SHL.U32 R26, R0, 0x2, RZ ;  /* 0x00000002001a7824 */ /* 0x000fe200078e00ff */
[----:B------:R-:W-:Y:S04]  /*0790*/  BSSY.RECONVERGENT B3, `(.L_x_107) ;  /* 0x0000030000037945 */ /* 0x000fe80003800200 */
        /* <DEDUP_REMOVED lines=13> */
.L_x_108:
[----:B------:R-:W-:-:S05]  /*0870*/  VIADD R24, R26, 0xffffff03 ;  /* 0xffffff031a187836 */ /* 0x000fca0000000000 */
[----:B------:R-:W-:-:S13]  /*0880*/  ISETP.GT.U32.AND P0, PT, R24, 0x1, PT ;  /* 0x000000011800780c */ /* 0x000fda0003f04070 */
[----:B------:R-:W-:Y:S05]  /*0890*/  @P0 BRA `(.L_x_110) ;  /* 0x0000000000780947 */ /* 0x000fea0003800000 */
[----:B------:R-:W-:Y:S01]  /*08a0*/  LOP3.LUT R23, R0, 0x7fffff, RZ, 0xc0, !PT ;  /* 0x007fffff00177812 */ /* 0x000fe200078ec0ff */
[----:B------:R-:W-:-:S03]  /*08b0*/  VIADD R26, R26, 0xffffff04 ;  /* 0xffffff041a1a7836 */ /* 0x000fc60000000000 */
[----:B------:R-:W-:-:S04]  /*08c0*/  LOP3.LUT R27, R23, 0x3f800000, RZ, 0xfc, !PT ;  /* 0x3f800000171b7812 */ /* 0x000fc800078efcff */
[----:B------:R-:W0:Y:S02]  /*08d0*/  MUFU.RCP R28, R27 ;  /* 0x0000001b001c7308 */ /* 0x000e240000001000 */
[----:B0-----:R-:W-:-:S04]  /*08e0*/  FFMA R23, R27, R28, -1 ;  /* 0xbf8000001b177423 */ /* 0x001fc8000000001c */
[----:B------:R-:W-:-:S04]  /*08f0*/  FADD.FTZ R23, -R23, -RZ ;  /* 0x800000ff17177221 */ /* 0x000fc80000010100 */
[CCC-:B------:R-:W-:Y:S01]  /*0900*/  FFMA.RM R25, R28.reuse, R23.reuse, R28.reuse ;  /* 0x000000171c197223 */ /* 0x1c0fe2000000401c */
[----:B------:R-:W-:-:S04]  /*0910*/  FFMA.RP R28, R28, R23, R28 ;  /* 0x000000171c1c7223 */ /* 0x000fc8000000801c */
[C---:B------:R-:W-:Y:S02]  /*0920*/  LOP3.LUT R23, R25.reuse, 0x7fffff, RZ, 0xc0, !PT ;  /* 0x007fffff19177812 */ /* 0x040fe400078ec0ff */
[----:B------:R-:W-:Y:S01]  /*0930*/  FSETP.NEU.FTZ.AND P0, PT, R25, R28, PT ;  /* 0x0000001c1900720b */ /* 0x000fe20003f1d000 */
[----:B------:R-:W-:Y:S01]  /*0940*/  HFMA2 R25, -RZ, RZ, 0, 1.78813934326171875e-07 ;  /* 0x00000003ff197431 */ /* 0x000fe200000001ff */
[----:B------:R-:W-:Y:S02]  /*0950*/  LOP3.LUT R23, R23, 0x800000, RZ, 0xfc, !PT ;  /* 0x0080000017177812 */ /* 0x000fe400078efcff */
[----:B------:R-:W-:Y:S02]  /*0960*/  SEL R27, RZ, 0xffffffff, !P0 ;  /* 0xffffffffff1b7807 */ /* 0x000fe40004000000 */
[----:B------:R-:W-:Y:S02]  /*0970*/  SHF.R.U32.HI R29, RZ, R26, R23 ;  /* 0x0000001aff1d7219 */ /* 0x000fe40000011617 */
[----:B------:R-:W-:-:S02]  /*0980*/  IADD3 R27, PT, PT, -R27, RZ, RZ ;  /* 0x000000ff1b1b7210 */ /* 0x000fc40007ffe1ff */
[-C--:B------:R-:W-:Y:S02]  /*0990*/  SHF.L.U32 R28, R25, R24.reuse, RZ ;  /* 0x00000018191c7219 */ /* 0x080fe400000006ff */
[----:B------:R-:W-:Y:S02]  /*09a0*/  LOP3.LUT P1, RZ, R27, R24, R23, 0xf8, !PT ;  /* 0x000000181bff7212 */ /* 0x000fe4000782f817 */
[----:B------:R-:W-:-:S04]  /*09b0*/  LOP3.LUT R25, R28, R23, RZ, 0xc0, !PT ;  /* 0x000000171c197212 */ /* 0x000fc800078ec0ff */
[----:B------:R-:W-:-:S04]  /*09c0*/  SHF.R.U32.HI R25, RZ, R24, R25 ;  /* 0x00000018ff197219 */ /* 0x000fc80000011619 */
[C---:B------:R-:W-:Y:S02]  /*09d0*/  LOP3.LUT P0, RZ, R25.reuse, 0x1, RZ, 0xc0, !PT ;  /* 0x0000000119ff7812 */ /* 0x040fe4000780c0ff */
[----:B------:R-:W-:-:S04]  /*09e0*/  LOP3.LUT P2, RZ, R25, 0x2, RZ, 0xc0, !PT ;  /* 0x0000000219ff7812 */ /* 0x000fc8000784c0ff */
[----:B------:R-:W-:Y:S02]  /*09f0*/  PLOP3.LUT P0, PT, P0, P1, P2, 0xe0, 0x0 ;  /* 0x000000000000781c */ /* 0x000fe40000703c20 */
[----:B------:R-:W-:Y:S02]  /*0a00*/  LOP3.LUT P1, RZ, R0, 0x7fffff, RZ, 0xc0, !PT ;  /* 0x007fffff00ff7812 */ /* 0x000fe4000782c0ff */
[----:B------:R-:W-:-:S05]  /*0a10*/  SEL R23, RZ, 0x1, !P0 ;  /* 0x00000001ff177807 */ /* 0x000fca0004000000 */
[----:B------:R-:W-:-:S05]  /*0a20*/  IMAD.MOV R23, RZ, RZ, -R23 ;  /* 0x000000ffff177224 */ /* 0x000fca00078e0a17 */
[----:B------:R-:W-:-:S13]  /*0a30*/  ISETP.GE.AND P0, PT, R23, RZ, PT ;  /* 0x000000ff1700720c */ /* 0x000fda0003f06270 */
[----:B------:R-:W-:-:S05]  /*0a40*/  @!P0 IADD3 R29, PT, PT, R29, 0x1, RZ ;  /* 0x000000011d1d8810 */ /* 0x000fca0007ffe0ff */
[----:B------:R-:W-:-:S05]  /*0a50*/  @!P1 IMAD.SHL.U32 R29, R29, 0x2, RZ ;  /* 0x000000021d1d9824 */ /* 0x000fca00078e00ff */
[----:B------:R-:W-:Y:S01]  /*0a60*/  LOP3.LUT R29, R29, 0x80000000, R0, 0xf8, !PT ;  /* 0x800000001d1d7812 */ /* 0x000fe200078ef800 */
[----:B------:R-:W-:Y:S06]  /*0a70*/  BRA `(.L_x_109) ;  /* 0x0000000000047947 */ /* 0x000fec0003800000 */
.L_x_110:
[----:B------:R0:W1:Y:S02]  /*0a80*/  MUFU.RCP R29, R0 ;  /* 0x00000000001d7308 */ /* 0x0000640000001000 */
.L_x_109:
[----:B------:R-:W-:Y:S05]  /*0a90*/  BSYNC.RECONVERGENT B3 ;  /* 0x0000000000037941 */ /* 0x000fea0003800200 */
.L_x_107:
[----:B------:R-:W-:Y:S02]  /*0aa0*/  HFMA2 R25, -RZ, RZ, 0, 0 ;  /* 0x00000000ff197431 */ /* 0x000fe400000001ff */
[----:B------:R-:W-:Y:S01]  /*0ab0*/  IMAD.MOV.U32 R24, RZ, RZ, R2 ;  /* 0x000000ffff187224 */ /* 0x000fe200078e0002 */
[----:B-1----:R-:W-:-:S03]  /*0ac0*/  MOV R23, R29 ;  /* 0x0000001d00177202 */ /* 0x002fc60000000f00 */
[----:B0-----:R-:W-:Y:S05]  /*0ad0*/  RET.REL.NODEC R24 `(buff_averages_many_series_one_param_f32) ;  /* 0xfffffff418487950 */ /* 0x001fea0003c3ffff */
.L_x_111:
        /* <DEDUP_REMOVED lines=10> */
.L_x_201:


//--------------------- .text.buff_averages_batch_prefix_tiled_f32_tile512 --------------------------
	.section	.text.buff_averages_batch_prefix_tiled_f32_tile512,"ax",@progbits
	.align	128
        .global         buff_averages_batch_prefix_tiled_f32_tile512
        .type           buff_averages_batch_prefix_tiled_f32_tile512,@function
        .size           buff_averages_batch_prefix_tiled_f32_tile512,(.L_x_202 - buff_averages_batch_prefix_tiled_f32_tile512)
        .other          buff_averages_batch_prefix_tiled_f32_tile512,@"STO_CUDA_ENTRY STV_DEFAULT"
buff_averages_batch_prefix_tiled_f32_tile512:
.text.buff_averages_batch_prefix_tiled_f32_tile512:
        /* <DEDUP_REMOVED lines=8> */
[----:B0-----:R-:W-:-:S06]  /*0080*/  IMAD.WIDE.U32 R6, R3, 0x4, R6 ;  /* 0x0000000403067825 */ /* 0x001fcc00078e0006 */
[----:B-1----:R-:W3:Y:S01]  /*0090*/  LDG.E.CONSTANT R7, desc[UR4][R6.64] ;  /* 0x0000000406077981 */ /* 0x002ee2000c1e9900 */
[----:B--2---:R-:W-:-:S05]  /*00a0*/  IMAD.WIDE.U32 R4, R3, 0x4, R4 ;  /* 0x0000000403047825 */ /* 0x004fca00078e0004 */
[----:B------:R-:W3:Y:S02]  /*00b0*/  LDG.E.CONSTANT R10, desc[UR4][R4.64] ;  /* 0x00000004040a7981 */ /* 0x000ee4000c1e9900 */
[----:B---3--:R-:W-:-:S04]  /*00c0*/  VIMNMX R0, PT, PT, R10, R7, PT ;  /* 0x000000070a007248 */ /* 0x008fc80003fe0100 */
[----:B------:R-:W-:-:S13]  /*00d0*/  ISETP.GE.AND P0, PT, R0, 0x1, PT ;  /* 0x000000010000780c */ /* 0x000fda0003f06270 */
[----:B------:R-:W-:Y:S05]  /*00e0*/  @!P0 EXIT ;  /* 0x000000000000894d */ /* 0x000fea0003800000 */
[----:B------:R-:W0:Y:S01]  /*00f0*/  S2R R4, SR_CTAID.X ;  /* 0x0000000000047919 */ /* 0x000e220000002500 */
[----:B------:R-:W1:Y:S01]  /*0100*/  LDCU UR6, c[0x0][0x390] ;  /* 0x00007200ff0677ac */ /* 0x000e620008000800 */
[----:B------:R-:W0:Y:S02]  /*0110*/  S2R R5, SR_TID.X ;  /* 0x0000000000057919 */ /* 0x000e240000002100 */
[----:B0-----:R-:W-:-:S05]  /*0120*/  IMAD R4, R4, 0x200, R5 ;  /* 0x0000020004047824 */ /* 0x001fca00078e0205 */
[----:B-1----:R-:W-:-:S13]  /*0130*/  ISETP.GE.AND P0, PT, R4, UR6, PT ;  /* 0x0000000604007c0c */ /* 0x002fda000bf06270 */
[----:B------:R-:W-:Y:S05]  /*0140*/  @P0 EXIT ;  /* 0x000000000000094d */ /* 0x000fea0003800000 */
[----:B------:R-:W0:Y:S01]  /*0150*/  LDC R0, c[0x0][0x394] ;  /* 0x0000e500ff007b82 */ /* 0x000e220000000800 */
[----:B------:R-:W-:Y:S01]  /*0160*/  BSSY.RECONVERGENT B0, `(.L_x_112) ;  /* 0x0000047000007945 */ /* 0x000fe20003800200 */
[----:B------:R-:W-:Y:S01]  /*0170*/  IMAD.MOV.U32 R13, RZ, RZ, 0x7fffffff ;  /* 0x7fffffffff0d7424 */ /* 0x000fe200078e00ff */
[----:B0-----:R-:W-:-:S04]  /*0180*/  IADD3 R5, PT, PT, R7, -0x1, R0 ;  /* 0xffffffff07057810 */ /* 0x001fc80007ffe000 */
[----:B------:R-:W-:Y:S02]  /*0190*/  ISETP.GE.AND P0, PT, R4, R5, PT ;  /* 0x000000050400720c */ /* 0x000fe40003f06270 */
[----:B------:R-:W-:-:S11]  /*01a0*/  MOV R5, 0x7fffffff ;  /* 0x7fffffff00057802 */ /* 0x000fd60000000f00 */
[----:B------:R-:W-:Y:S05]  /*01b0*/  @!P0 BRA `(.L_x_113) ;  /* 0x0000000400048947 */ /* 0x000fea0003800000 */
[----:B------:R-:W0:Y:S01]  /*01c0*/  LDC.64 R16, c[0x0][0x388] ;  /* 0x0000e200ff107b82 */ /* 0x000e220000000a00 */
[----:B------:R-:W-:-:S05]  /*01d0*/  VIADD R2, R4, 0x1 ;  /* 0x0000000104027836 */ /* 0x000fca0000000000 */
[----:B------:R-:W-:Y:S02]  /*01e0*/  VIADDMNMX R5, R2, -R7, RZ, !PT ;  /* 0x8000000702057246 */ /* 0x000fe400078001ff */
[----:B------:R-:W1:Y:S01]  /*01f0*/  LDC.64 R8, c[0x0][0x380] ;  /* 0x0000e000ff087b82 */ /* 0x000e620000000a00 */
[----:B0-----:R-:W-:-:S04]  /*0200*/  IMAD.WIDE R14, R4, 0x4, R16 ;  /* 0x00000004040e7825 */ /* 0x001fc800078e0210 */
[----:B------:R-:W-:Y:S01]  /*0210*/  IMAD.WIDE.U32 R16, R5, 0x4, R16 ;  /* 0x0000000405107825 */ /* 0x000fe200078e0010 */
[----:B------:R-:W2:Y:S05]  /*0220*/  LDG.E.CONSTANT R6, desc[UR4][R14.64+0x4] ;  /* 0x000004040e067981 */ /* 0x000eaa000c1e9900 */
[----:B------:R-:W2:Y:S01]  /*0230*/  LDG.E.CONSTANT R17, desc[UR4][R16.64] ;  /* 0x0000000410117981 */ /* 0x000ea2000c1e9900 */
[----:B-1----:R-:W-:-:S05]  /*0240*/  IMAD.WIDE R12, R4, 0x4, R8 ;  /* 0x00000004040c7825 */ /* 0x002fca00078e0208 */
[----:B------:R0:W5:Y:S01]  /*0250*/  LDG.E.CONSTANT R7, desc[UR4][R12.64+0x4] ;  /* 0x000004040c077981 */ /* 0x000162000c1e9900 */
[----:B------:R-:W-:Y:S01]  /*0260*/  BSSY.RECONVERGENT B1, `(.L_x_114) ;  /* 0x000001a000017945 */ /* 0x000fe20003800200 */
[----:B------:R-:W-:Y:S01]  /*0270*/  IMAD.WIDE.U32 R8, R5, 0x4, R8 ;  /* 0x0000000405087825 */ /* 0x000fe200078e0008 */
[----:B------:R-:W-:-:S03]  /*0280*/  IADD3 R10, PT, PT, -R10, R2, RZ ;  /* 0x000000020a0a7210 */ /* 0x000fc60007ffe1ff */
[----:B------:R-:W-:Y:S02]  /*0290*/  IMAD.MOV.U32 R5, RZ, RZ, RZ ;  /* 0x000000ffff057224 */ /* 0x000fe400078e00ff */
[----:B--2---:R-:W-:-:S05]  /*02a0*/  FADD R0, R6, -R17 ;  /* 0x8000001106007221 */ /* 0x004fca0000000000 */
        /* <DEDUP_REMOVED lines=9> */
[----:B-----5:R-:W-:Y:S05]  /*0340*/  CALL.REL.NOINC `($__internal_7_$__cuda_sm20_rcp_rn_f32_slowpath) ;  /* 0x0000000000c87944 */ /* 0x020fea0003c00000 */
[----:B------:R-:W-:Y:S01]  /*0350*/  IMAD.MOV.U32 R5, RZ, RZ, R9 ;  /* 0x000000ffff057224 */ /* 0x000fe200078e0009 */
[----:B------:R-:W-:Y:S06]  /*0360*/  BRA `(.L_x_118) ;  /* 0x0000000000107947 */ /* 0x000fec0003800000 */
.L_x_117:
[----:B------:R-:W0:Y:S02]  /*0370*/  MUFU.RCP R5, R0 ;  /* 0x0000000000057308 */ /* 0x000e240000001000 */
[----:B0-----:R-:W-:-:S04]  /*0380*/  FFMA R2, R0, R5, -1 ;  /* 0xbf80000000027423 */ /* 0x001fc80000000005 */
[----:B------:R-:W-:-:S04]  /*0390*/  FADD.FTZ R2, -R2, -RZ ;  /* 0x800000ff02027221 */ /* 0x000fc80000010100 */
[----:B------:R-:W-:-:S07]  /*03a0*/  FFMA R5, R5, R2, R5 ;  /* 0x0000000205057223 */ /* 0x000fce0000000005 */
.L_x_118:
[----:B------:R-:W-:Y:S05]  /*03b0*/  BSYNC.RECONVERGENT B2 ;  /* 0x0000000000027941 */ /* 0x000fea0003800200 */
.L_x_116:
[----:B------:R-:W-:Y:S01]  /*03c0*/  FFMA R0, -R0, R5, 2 ;  /* 0x4000000000007423 */ /* 0x000fe20000000105 */
[----:B-----5:R-:W-:-:S03]  /*03d0*/  FADD R9, R7, -R8 ;  /* 0x8000000807097221 */ /* 0x020fc60000000000 */
[----:B------:R-:W-:-:S04]  /*03e0*/  FFMA R0, R0, R5, RZ ;  /* 0x0000000500007223 */ /* 0x000fc800000000ff */
[----:B------:R-:W-:-:S07]  /*03f0*/  FMUL R5, R0, R9 ;  /* 0x0000000900057220 */ /* 0x000fce0000400000 */
.L_x_115:
[----:B------:R-:W-:Y:S05]  /*0400*/  BSYNC.RECONVERGENT B1 ;  /* 0x0000000000017941 */ /* 0x000fea0003800200 */
.L_x_114:
[----:B------:R-:W0:Y:S01]  /*0410*/  LDC.64 R12, c[0x0][0x388] ;  /* 0x0000e200ff0c7b82 */ /* 0x000e220000000a00 */
[----:B------:R-:W-:-:S07]  /*0420*/  VIMNMX R15, PT, PT, RZ, R10, !PT ;  /* 0x0000000aff0f7248 */ /* 0x000fce0007fe0100 */
[----:B------:R-:W1:Y:S01]  /*0430*/  LDC.64 R8, c[0x0][0x380] ;  /* 0x0000e000ff087b82 */ /* 0x000e620000000a00 */
[----:B0-----:R-:W-:-:S06]  /*0440*/  IMAD.WIDE.U32 R10, R15, 0x4, R12 ;  /* 0x000000040f0a7825 */ /* 0x001fcc00078e000c */
[----:B------:R-:W2:Y:S01]  /*0450*/  LDG.E.CONSTANT R11, desc[UR4][R10.64] ;  /* 0x000000040a0b7981 */ /* 0x000ea2000c1e9900 */
[----:B-1----:R-:W-:-:S06]  /*0460*/  IMAD.WIDE.U32 R8, R15, 0x4, R8 ;  /* 0x000000040f087825 */ /* 0x002fcc00078e0008 */
[----:B------:R-:W3:Y:S01]  /*0470*/  LDG.E.CONSTANT R8, desc[UR4][R8.64] ;  /* 0x0000000408087981 */ /* 0x000ee2000c1e9900 */
[----:B------:R-:W-:Y:S02]  /*0480*/  HFMA2 R13, -RZ, RZ, 0, 0 ;  /* 0x00000000ff0d7431 */ /* 0x000fe400000001ff */
[----:B--2---:R-:W-:-:S05]  /*0490*/  FADD R0, R6, -R11 ;  /* 0x8000000b06007221 */ /* 0x004fca0000000000 */
[----:B------:R-:W-:Y:S01]  /*04a0*/  FSETP.NEU.AND P0, PT, R0, RZ, PT ;  /* 0x000000ff0000720b */ /* 0x000fe20003f0d000 */
[----:B---3-5:R-:W-:-:S12]  /*04b0*/  FADD R7, R7, -R8 ;  /* 0x8000000807077221 */ /* 0x028fd80000000000 */
[----:B------:R-:W-:Y:S05]  /*04c0*/  @!P0 BRA `(.L_x_113) ;  /* 0x0000000000408947 */ /* 0x000fea0003800000 */
[----:B------:R-:W-:Y:S01]  /*04d0*/  VIADD R2, R0, 0x1800000 ;  /* 0x0180000000027836 */ /* 0x000fe20000000000 */
[----:B------:R-:W-:Y:S04]  /*04e0*/  BSSY.RECONVERGENT B1, `(.L_x_119) ;  /* 0x000000b000017945 */ /* 0x000fe80003800200 */
[----:B------:R-:W-:-:S04]  /*04f0*/  LOP3.LUT R2, R2, 0x7f800000, RZ, 0xc0, !PT ;  /* 0x7f80000002027812 */ /* 0x000fc800078ec0ff */
[----:B------:R-:W-:-:S13]  /*0500*/  ISETP.GT.U32.AND P0, PT, R2, 0x1ffffff, PT ;  /* 0x01ffffff0200780c */ /* 0x000fda0003f04070 */
[----:B------:R-:W-:Y:S05]  /*0510*/  @P0 BRA `(.L_x_120) ;  /* 0x00000000000c0947 */ /* 0x000fea0003800000 */
[----:B------:R-:W-:-:S07]  /*0520*/  MOV R12, 0x540 ;  /* 0x00000540000c7802 */ /* 0x000fce0000000f00 */
[----:B------:R-:W-:Y:S05]  /*0530*/  CALL.REL.NOINC `($__internal_7_$__cuda_sm20_rcp_rn_f32_slowpath) ;  /* 0x00000000004c7944 */ /* 0x000fea0003c00000 */
[----:B------:R-:W-:Y:S05]  /*0540*/  BRA `(.L_x_121) ;  /* 0x0000000000107947 */ /* 0x000fea0003800000 */
.L_x_120:
[----:B------:R-:W0:Y:S02]  /*0550*/  MUFU.RCP R9, R0 ;  /* 0x0000000000097308 */ /* 0x000e240000001000 */
[----:B0-----:R-:W-:-:S04]  /*0560*/  FFMA R2, R0, R9, -1 ;  /* 0xbf80000000027423 */ /* 0x001fc80000000009 */
[----:B------:R-:W-:-:S04]  /*0570*/  FADD.FTZ R2, -R2, -RZ ;  /* 0x800000ff02027221 */ /* 0x000fc80000010100 */
[----:B------:R-:W-:-:S07]  /*0580*/  FFMA R9, R9, R2, R9 ;  /* 0x0000000209097223 */ /* 0x000fce0000000009 */
.L_x_121:
[----:B------:R-:W-:Y:S05]  /*0590*/  BSYNC.RECONVERGENT B1 ;  /* 0x0000000000017941 */ /* 0x000fea0003800200 */
.L_x_119:
[----:B------:R-:W-:-:S04]  /*05a0*/  FFMA R0, -R0, R9, 2 ;  /* 0x4000000000007423 */ /* 0x000fc80000000109 */
[----:B------:R-:W-:-:S04]  /*05b0*/  FFMA R0, R0, R9, RZ ;  /* 0x0000000900007223 */ /* 0x000fc800000000ff */
[----:B------:R-:W-:-:S07]  /*05c0*/  FMUL R13, R7, R0 ;  /* 0x00000000070d7220 */ /* 0x000fce0000400000 */
.L_x_113:
[----:B------:R-:W-:Y:S05]  /*05d0*/  BSYNC.RECONVERGENT B0 ;  /* 0x0000000000007941 */ /* 0x000fea0003800200 */
.L_x_112:
[----:B------:R-:W0:Y:S01]  /*05e0*/  LDC.64 R6, c[0x0][0x3b0] ;  /* 0x0000ec00ff067b82 */ /* 0x000e220000000a00 */
[----:B------:R-:W1:Y:S07]  /*05f0*/  LDCU UR6, c[0x0][0x390] ;  /* 0x00007200ff0677ac */ /* 0x000e6e0008000800 */
[----:B------:R-:W2:Y:S01]  /*0600*/  LDC.64 R8, c[0x0][0x3b8] ;  /* 0x0000ee00ff087b82 */ /* 0x000ea20000000a00 */
[----:B-1----:R-:W-:-:S04]  /*0610*/  IMAD R11, R3, UR6, R4 ;  /* 0x00000006030b7c24 */ /* 0x002fc8000f8e0204 */
[----:B0-----:R-:W-:-:S05]  /*0620*/  IMAD.WIDE R2, R11, 0x4, R6 ;  /* 0x000000040b027825 */ /* 0x001fca00078e0206 */
[----:B------:R-:W-:Y:S01]  /*0630*/  STG.E desc[UR4][R2.64], R13 ;  /* 0x0000000d02007986 */ /* 0x000fe2000c101904 */
[----:B--2---:R-:W-:-:S05]  /*0640*/  IMAD.WIDE R6, R11, 0x4, R8 ;  /* 0x000000040b067825 */ /* 0x004fca00078e0208 */
[----:B------:R-:W-:Y:S01]  /*0650*/  STG.E desc[UR4][R6.64], R5 ;  /* 0x0000000506007986 */ /* 0x000fe2000c101904 */
[----:B------:R-:W-:Y:S05]  /*0660*/  EXIT ;  /* 0x000000000000794d */ /* 0x000fea0003800000 */
        .weak           $__internal_7_$__cuda_sm20_rcp_rn_f32_slowpath
        .type           $__internal_7_$__cuda_sm20_rcp_rn_f32_slowpath,@function
        .size           $__internal_7_$__cuda_sm20_rcp_rn_f32_slowpath,(.L_x_202 - $__internal_7_$__cuda_sm20_rcp_rn_f32_slowpath)
$__internal_7_$__cuda_sm20_rcp_rn_f32_slowpath:
        /* <DEDUP_REMOVED lines=15> */
.L_x_123:
[----:B------:R-:W-:-:S04]  /*0760*/  IADD3 R15, PT, PT, R2, -0xfd, RZ ;  /* 0xffffff03020f7810 */ /* 0x000fc80007ffe0ff */
[----:B------:R-:W-:-:S13]  /*0770*/  ISETP.GT.U32.AND P0, PT, R15, 0x1, PT ;  /* 0x000000010f00780c */ /* 0x000fda0003f04070 */
[----:B------:R-:W-:Y:S05]  /*0780*/  @P0 BRA `(.L_x_125) ;  /* 0x0000000000780947 */ /* 0x000fea0003800000 */
[----:B------:R-:W-:Y:S01]  /*0790*/  LOP3.LUT R9, R0, 0x7fffff, RZ, 0xc0, !PT ;  /* 0x007fffff00097812 */ /* 0x000fe200078ec0ff */
[----:B------:R-:W-:Y:S01]  /*07a0*/  IMAD.MOV.U32 R16, RZ, RZ, 0x3 ;  /* 0x00000003ff107424 */ /* 0x000fe200078e00ff */
[----:B------:R-:W-:Y:S02]  /*07b0*/  IADD3 R2, PT, PT, R2, -0xfc, RZ ;  /* 0xffffff0402027810 */ /* 0x000fe40007ffe0ff */
        /* <DEDUP_REMOVED lines=19> */
[----:B------:R-:W-:-:S05]  /*08f0*/  SEL R9, RZ, 0x1, !P0 ;  /* 0x00000001ff097807 */ /* 0x000fca0004000000 */
[----:B------:R-:W-:-:S05]  /*0900*/  IMAD.MOV R9, RZ, RZ, -R9 ;  /* 0x000000ffff097224 */ /* 0x000fca00078e0a09 */
[----:B------:R-:W-:Y:S02]  /*0910*/  ISETP.GE.AND P0, PT, R9, RZ, PT ;  /* 0x000000ff0900720c */ /* 0x000fe40003f06270 */
[----:B------:R-:W-:-:S11]  /*0920*/  SHF.R.U32.HI R9, RZ, R2, R11 ;  /* 0x00000002ff097219 */ /* 0x000fd6000001160b */
[----:B------:R-:W-:-:S05]  /*0930*/  @!P0 VIADD R9, R9, 0x1 ;  /* 0x0000000109098836 */ /* 0x000fca0000000000 */
[----:B------:R-:W-:-:S04]  /*0940*/  @!P1 SHF.L.U32 R9, R9, 0x1, RZ ;  /* 0x0000000109099819 */ /* 0x000fc800000006ff */
[----:B------:R-:W-:Y:S01]  /*0950*/  LOP3.LUT R9, R9, 0x80000000, R0, 0xf8, !PT ;  /* 0x8000000009097812 */ /* 0x000fe200078ef800 */
[----:B------:R-:W-:Y:S06]  /*0960*/  BRA `(.L_x_124) ;  /* 0x0000000000047947 */ /* 0x000fec0003800000 */
.L_x_125:
[----:B------:R0:W1:Y:S02]  /*0970*/  MUFU.RCP R9, R0 ;  /* 0x0000000000097308 */ /* 0x0000640000001000 */
.L_x_124:
[----:B------:R-:W-:Y:S05]  /*0980*/  BSYNC.RECONVERGENT B3 ;  /* 0x0000000000037941 */ /* 0x000fea0003800200 */
.L_x_122:
[----:B------:R-:W-:-:S04]  /*0990*/  IMAD.MOV.U32 R13, RZ, RZ, 0x0 ;  /* 0x00000000ff0d7424 */ /* 0x000fc800078e00ff */
[----:B01----:R-:W-:Y:S05]  /*09a0*/  RET.REL.NODEC R12 `(buff_averages_batch_prefix_tiled_f32_tile512) ;  /* 0xfffffff40c947950 */ /* 0x003fea0003c3ffff */
.L_x_126:
        /* <DEDUP_REMOVED lines=13> */
.L_x_202:


//--------------------- .text.buff_averages_batch_prefix_tiled_f32_tile256 --------------------------
	.section	.text.buff_averages_batch_prefix_tiled_f32_tile256,"ax",@progbits
	.align	128
        .global         buff_averages_batch_prefix_tiled_f32_tile256
        .type           buff_averages_batch_prefix_tiled_f32_tile256,@function
        .size           buff_averages_batch_prefix_tiled_f32_tile256,(.L_x_203 - buff_averages_batch_prefix_tiled_f32_tile256)
        .other          buff_averages_batch_prefix_tiled_f32_tile256,@"STO_CUDA_ENTRY STV_DEFAULT"
buff_averages_batch_prefix_tiled_f32_tile256:
.text.buff_averages_batch_prefix_tiled_f32_tile256:
        /* <DEDUP_REMOVED lines=52> */
[----:B-----5:R-:W-:Y:S05]  /*0340*/  CALL.REL.NOINC `($__internal_8_$__cuda_sm20_rcp_rn_f32_slowpath) ;  /* 0x0000000000c87944 */ /* 0x020fea0003c00000 */
[----:B------:R-:W-:Y:S01]  /*0350*/  IMAD.MOV.U32 R5, RZ, RZ, R9 ;  /* 0x000000ffff057224 */ /* 0x000fe200078e0009 */
[----:B------:R-:W-:Y:S06]  /*0360*/  BRA `(.L_x_133) ;  /* 0x0000000000107947 */ /* 0x000fec0003800000 */
.L_x_132:
[----:B------:R-:W0:Y:S02]  /*0370*/  MUFU.RCP R5, R0 ;  /* 0x0000000000057308 */ /* 0x000e240000001000 */
[----:B0-----:R-:W-:-:S04]  /*0380*/  FFMA R2, R0, R5, -1 ;  /* 0xbf80000000027423 */ /* 0x001fc80000000005 */
[----:B------:R-:W-:-:S04]  /*0390*/  FADD.FTZ R2, -R2, -RZ ;  /* 0x800000ff02027221 */ /* 0x000fc80000010100 */
[----:B------:R-:W-:-:S07]  /*03a0*/  FFMA R5, R5, R2, R5 ;  /* 0x0000000205057223 */ /* 0x000fce0000000005 */
.L_x_133:
[----:B------:R-:W-:Y:S05]  /*03b0*/  BSYNC.RECONVERGENT B2 ;  /* 0x0000000000027941 */ /* 0x000fea0003800200 */
.L_x_131:
[----:B------:R-:W-:Y:S01]  /*03c0*/  FFMA R0, -R0, R5, 2 ;  /* 0x4000000000007423 */ /* 0x000fe20000000105 */
[----:B-----5:R-:W-:-:S03]  /*03d0*/  FADD R9, R7, -R8 ;  /* 0x8000000807097221 */ /* 0x020fc60000000000 */
[----:B------:R-:W-:-:S04]  /*03e0*/  FFMA R0, R0, R5, RZ ;  /* 0x0000000500007223 */ /* 0x000fc800000000ff */
[----:B------:R-:W-:-:S07]  /*03f0*/  FMUL R5, R0, R9 ;  /* 0x0000000900057220 */ /* 0x000fce0000400000 */
.L_x_130:
[----:B------:R-:W-:Y:S05]  /*0400*/  BSYNC.RECONVERGENT B1 ;  /* 0x0000000000017941 */ /* 0x000fea0003800200 */
.L_x_129:
        /* <DEDUP_REMOVED lines=18> */
[----:B------:R-:W-:Y:S05]  /*0530*/  CALL.REL.NOINC `($__internal_8_$__cuda_sm20_rcp_rn_f32_slowpath) ;  /* 0x00000000004c7944 */ /* 0x000fea0003c00000 */
[----:B------:R-:W-:Y:S05]  /*0540*/  BRA `(.L_x_136) ;  /* 0x0000000000107947 */ /* 0x000fea0003800000 */
.L_x_135:
[----:B------:R-:W0:Y:S02]  /*0550*/  MUFU.RCP R9, R0 ;  /* 0x0000000000097308 */ /* 0x000e240000001000 */
[----:B0-----:R-:W-:-:S04]  /*0560*/  FFMA R2, R0, R9, -1 ;  /* 0xbf80000000027423 */ /* 0x001fc80000000009 */
[----:B------:R-:W-:-:S04]  /*0570*/  FADD.FTZ R2, -R2, -RZ ;  /* 0x800000ff02027221 */ /* 0x000fc80000010100 */
[----:B------:R-:W-:-:S07]  /*0580*/  FFMA R9, R9, R2, R9 ;  /* 0x0000000209097223 */ /* 0x000fce0000000009 */
.L_x_136:
[----:B------:R-:W-:Y:S05]  /*0590*/  BSYNC.RECONVERGENT B1 ;  /* 0x0000000000017941 */ /* 0x000fea0003800200 */
.L_x_134:
[----:B------:R-:W-:-:S04]  /*05a0*/  FFMA R0, -R0, R9, 2 ;  /* 0x4000000000007423 */ /* 0x000fc80000000109 */
[----:B------:R-:W-:-:S04]  /*05b0*/  FFMA R0, R0, R9, RZ ;  /* 0x0000000900007223 */ /* 0x000fc800000000ff */
[----:B------:R-:W-:-:S07]  /*05c0*/  FMUL R13, R7, R0 ;  /* 0x00000000070d7220 */ /* 0x000fce0000400000 */
.L_x_128:
[----:B------:R-:W-:Y:S05]  /*05d0*/  BSYNC.RECONVERGENT B0 ;  /* 0x0000000000007941 */ /* 0x000fea0003800200 */
.L_x_127:
        /* <DEDUP_REMOVED lines=9> */
        .weak           $__internal_8_$__cuda_sm20_rcp_rn_f32_slowpath
        .type           $__internal_8_$__cuda_sm20_rcp_rn_f32_slowpath,@function
        .size           $__internal_8_$__cuda_sm20_rcp_rn_f32_slowpath,(.L_x_203 - $__internal_8_$__cuda_sm20_rcp_rn_f32_slowpath)
$__internal_8_$__cuda_sm20_rcp_rn_f32_slowpath:
        /* <DEDUP_REMOVED lines=15> */
.L_x_138:
        /* <DEDUP_REMOVED lines=33> */
.L_x_140:
[----:B------:R0:W1:Y:S02]  /*0970*/  MUFU.RCP R9, R0 ;  /* 0x0000000000097308 */ /* 0x0000640000001000 */
.L_x_139:
[----:B------:R-:W-:Y:S05]  /*0980*/  BSYNC.RECONVERGENT B3 ;  /* 0x0000000000037941 */ /* 0x000fea0003800200 */
.L_x_137:
[----:B------:R-:W-:-:S04]  /*0990*/  IMAD.MOV.U32 R13, RZ, RZ, 0x0 ;  /* 0x00000000ff0d7424 */ /* 0x000fc800078e00ff */
[----:B01----:R-:W-:Y:S05]  /*09a0*/  RET.REL.NODEC R12 `(buff_averages_batch_prefix_tiled_f32_tile256) ;  /* 0xfffffff40c947950 */ /* 0x003fea0003c3ffff */
.L_x_141:
        /* <DEDUP_REMOVED lines=13> */
.L_x_203:


//--------------------- .text.buff_averages_batch_prefix_tiled_f32_tile128 --------------------------
	.section	.text.buff_averages_batch_prefix_tiled_f32_tile128,"ax",@progbits
	.align	128
        .global         buff_averages_batch_prefix_tiled_f32_tile128
        .type           buff_averages_batch_prefix_tiled_f32_tile128,@function
        .size           buff_averages_batch_prefix_tiled_f32_tile128,(.L_x_204 - buff_averages_batch_prefix_tiled_f32_tile128)
        .other          buff_averages_batch_prefix_tiled_f32_tile128,@"STO_CUDA_ENTRY STV_DEFAULT"
buff_averages_batch_prefix_tiled_f32_tile128:
.text.buff_averages_batch_prefix_tiled_f32_tile128:
        /* <DEDUP_REMOVED lines=52> */
[----:B-----5:R-:W-:Y:S05]  /*0340*/  CALL.REL.NOINC `($__internal_9_$__cuda_sm20_rcp_rn_f32_slowpath) ;  /* 0x0000000000c87944 */ /* 0x020fea0003c00000 */
[----:B------:R-:W-:Y:S01]  /*0350*/  IMAD.MOV.U32 R5, RZ, RZ, R9 ;  /* 0x000000ffff057224 */ /* 0x000fe200078e0009 */
[----:B------:R-:W-:Y:S06]  /*0360*/  BRA `(.L_x_148) ;  /* 0x0000000000107947 */ /* 0x000fec0003800000 */
.L_x_147:
[----:B------:R-:W0:Y:S02]  /*0370*/  MUFU.RCP R5, R0 ;  /* 0x0000000000057308 */ /* 0x000e240000001000 */
[----:B0-----:R-:W-:-:S04]  /*0380*/  FFMA R2, R0, R5, -1 ;  /* 0xbf80000000027423 */ /* 0x001fc80000000005 */
[----:B------:R-:W-:-:S04]  /*0390*/  FADD.FTZ R2, -R2, -RZ ;  /* 0x800000ff02027221 */ /* 0x000fc80000010100 */
[----:B------:R-:W-:-:S07]  /*03a0*/  FFMA R5, R5, R2, R5 ;  /* 0x0000000205057223 */ /* 0x000fce0000000005 */
.L_x_148:
[----:B------:R-:W-:Y:S05]  /*03b0*/  BSYNC.RECONVERGENT B2 ;  /* 0x0000000000027941 */ /* 0x000fea0003800200 */
.L_x_146:
[----:B------:R-:W-:Y:S01]  /*03c0*/  FFMA R0, -R0, R5, 2 ;  /* 0x4000000000007423 */ /* 0x000fe20000000105 */
[----:B-----5:R-:W-:-:S03]  /*03d0*/  FADD R9, R7, -R8 ;  /* 0x8000000807097221 */ /* 0x020fc60000000000 */
[----:B------:R-:W-:-:S04]  /*03e0*/  FFMA R0, R0, R5, RZ ;  /* 0x0000000500007223 */ /* 0x000fc800000000ff */
[----:B------:R-:W-:-:S07]  /*03f0*/  FMUL R5, R0, R9 ;  /* 0x0000000900057220 */ /* 0x000fce0000400000 */
.L_x_145:
[----:B------:R-:W-:Y:S05]  /*0400*/  BSYNC.RECONVERGENT B1 ;  /* 0x0000000000017941 */ /* 0x000fea0003800200 */
.L_x_144:
        /* <DEDUP_REMOVED lines=18> */
[----:B------:R-:W-:Y:S05]  /*0530*/  CALL.REL.NOINC `($__internal_9_$__cuda_sm20_rcp_rn_f32_slowpath) ;  /* 0x00000000004c7944 */ /* 0x000fea0003c00000 */
[----:B------:R-:W-:Y:S05]  /*0540*/  BRA `(.L_x_151) ;  /* 0x0000000000107947 */ /* 0x000fea0003800000 */
.L_x_150:
[----:B------:R-:W0:Y:S02]  /*0550*/  MUFU.RCP R9, R0 ;  /* 0x0000000000097308 */ /* 0x000e240000001000 */
[----:B0-----:R-:W-:-:S04]  /*0560*/  FFMA R2, R0, R9, -1 ;  /* 0xbf80000000027423 */ /* 0x001fc80000000009 */
[----:B------:R-:W-:-:S04]  /*0570*/  FADD.FTZ R2, -R2, -RZ ;  /* 0x800000ff02027221 */ /* 0x000fc80000010100 */
[----:B------:R-:W-:-:S07]  /*0580*/  FFMA R9, R9, R2, R9 ;  /* 0x0000000209097223 */ /* 0x000fce0000000009 */
.L_x_151:
[----:B------:R-:W-:Y:S05]  /*0590*/  BSYNC.RECONVERGENT B1 ;  /* 0x0000000000017941 */ /* 0x000fea0003800200 */
.L_x_149:
[----:B------:R-:W-:-:S04]  /*05a0*/  FFMA R0, -R0, R9, 2 ;  /* 0x4000000000007423 */ /* 0x000fc80000000109 */
[----:B------:R-:W-:-:S04]  /*05b0*/  FFMA R0, R0, R9, RZ ;  /* 0x0000000900007223 */ /* 0x000fc800000000ff */
[----:B------:R-:W-:-:S07]  /*05c0*/  FMUL R13, R7, R0 ;  /* 0x00000000070d7220 */ /* 0x000fce0000400000 */
.L_x_143:
[----:B------:R-:W-:Y:S05]  /*05d0*/  BSYNC.RECONVERGENT B0 ;  /* 0x0000000000007941 */ /* 0x000fea0003800200 */
.L_x_142:
        /* <DEDUP_REMOVED lines=9> */
        .weak           $__internal_9_$__cuda_sm20_rcp_rn_f32_slowpath
        .type           $__internal_9_$__cuda_sm20_rcp_rn_f32_slowpath,@function
        .size           $__internal_9_$__cuda_sm20_rcp_rn_f32_slowpath,(.L_x_204 - $__internal_9_$__cuda_sm20_rcp_rn_f32_slowpath)
$__internal_9_$__cuda_sm20_rcp_rn_f32_slowpath:
        /* <DEDUP_REMOVED lines=15> */
.L_x_153:
        /* <DEDUP_REMOVED lines=33> */
.L_x_155:
[----:B------:R0:W1:Y:S02]  /*0970*/  MUFU.RCP R9, R0 ;  /* 0x0000000000097308 */ /* 0x0000640000001000 */
.L_x_154:
[----:B------:R-:W-:Y:S05]  /*0980*/  BSYNC.RECONVERGENT B3 ;  /* 0x0000000000037941 */ /* 0x000fea0003800200 */
.L_x_152:
[----:B------:R-:W-:-:S04]  /*0990*/  IMAD.MOV.U32 R13, RZ, RZ, 0x0 ;  /* 0x00000000ff0d7424 */ /* 0x000fc800078e00ff */
[----:B01----:R-:W-:Y:S05]  /*09a0*/  RET.REL.NODEC R12 `(buff_averages_batch_prefix_tiled_f32_tile128) ;  /* 0xfffffff40c947950 */ /* 0x003fea0003c3ffff */
.L_x_156:
        /* <DEDUP_REMOVED lines=13> */
.L_x_204:


//--------------------- .text.buff_averages_batch_prefix_f32 --------------------------
	.section	.text.buff_averages_batch_prefix_f32,"ax",@progbits
	.align	128
        .global         buff_averages_batch_prefix_f32
        .type           buff_averages_batch_prefix_f32,@function
        .size           buff_averages_batch_prefix_f32,(.L_x_205 - buff_averages_batch_prefix_f32)
        .other          buff_averages_batch_prefix_f32,@"STO_CUDA_ENTRY STV_DEFAULT"
buff_averages_batch_prefix_f32:
.text.buff_averages_batch_prefix_f32:
        /* <DEDUP_REMOVED lines=15> */
[----:B------:R-:W0:Y:S01]  /*00f0*/  S2R R3, SR_TID.X ;  /* 0x0000000000037919 */ /* 0x000e220000002100 */
[----:B------:R-:W0:Y:S08]  /*0100*/  S2UR UR6, SR_CTAID.X ;  /* 0x00000000000679c3 */ /* 0x000e300000002500 */
[----:B------:R-:W0:Y:S01]  /*0110*/  LDC R4, c[0x0][0x360] ;  /* 0x0000d800ff047b82 */ /* 0x000e220000000800 */
[----:B------:R-:W1:Y:S07]  /*0120*/  LDCU UR7, c[0x0][0x370] ;  /* 0x00006e00ff0777ac */ /* 0x000e6e0008000800 */
[----:B------:R-:W2:Y:S01]  /*0130*/  LDC.64 R10, c[0x0][0x390] ;  /* 0x0000e400ff0a7b82 */ /* 0x000ea20000000a00 */
[----:B0-----:R-:W-:-:S02]  /*0140*/  IMAD R3, R4, UR6, R3 ;  /* 0x0000000604037c24 */ /* 0x001fc4000f8e0203 */
[----:B-1----:R-:W-:-:S03]  /*0150*/  IMAD R4, R4, UR7, RZ ;  /* 0x0000000704047c24 */ /* 0x002fc6000f8e02ff */
[----:B--2---:R-:W-:-:S13]  /*0160*/  ISETP.GE.AND P0, PT, R3, R10, PT ;  /* 0x0000000a0300720c */ /* 0x004fda0003f06270 */
[----:B------:R-:W-:Y:S05]  /*0170*/  @P0 EXIT ;  /* 0x000000000000094d */ /* 0x000fea0003800000 */
[----:B------:R-:W0:Y:S01]  /*0180*/  I2F.U32.RP R2, R4 ;  /* 0x0000000400027306 */ /* 0x000e220000209000 */
[C---:B------:R-:W-:Y:S01]  /*0190*/  IADD3 R17, PT, PT, R4.reuse, R3, RZ ;  /* 0x0000000304117210 */ /* 0x040fe20007ffe0ff */
[----:B------:R-:W-:Y:S01]  /*01a0*/  IMAD.MOV R9, RZ, RZ, -R4 ;  /* 0x000000ffff097224 */ /* 0x000fe200078e0a04 */
[----:B------:R-:W-:Y:S01]  /*01b0*/  ISETP.NE.U32.AND P2, PT, R4, RZ, PT ;  /* 0x000000ff0400720c */ /* 0x000fe20003f45070 */
[----:B------:R-:W-:Y:S01]  /*01c0*/  BSSY.RECONVERGENT B1, `(.L_x_157) ;  /* 0x0000072000017945 */ /* 0x000fe20003800200 */
[CC--:B------:R-:W-:Y:S02]  /*01d0*/  ISETP.GE.AND P0, PT, R17.reuse, R10.reuse, PT ;  /* 0x0000000a1100720c */ /* 0x0c0fe40003f06270 */
[----:B------:R-:W-:Y:S02]  /*01e0*/  VIMNMX R0, PT, PT, R17, R10, !PT ;  /* 0x0000000a11007248 */ /* 0x000fe40007fe0100 */
[----:B------:R-:W-:Y:S01]  /*01f0*/  SEL R7, RZ, 0x1, P0 ;  /* 0x00000001ff077807 */ /* 0x000fe20000000000 */
[----:B0-----:R-:W0:Y:S02]  /*0200*/  MUFU.RCP R2, R2 ;  /* 0x0000000200027308 */ /* 0x001e240000001000 */
[----:B0-----:R-:W-:-:S06]  /*0210*/  IADD3 R12, PT, PT, R2, 0xffffffe, RZ ;  /* 0x0ffffffe020c7810 */ /* 0x001fcc0007ffe0ff */
[----:B------:R0:W1:Y:S02]  /*0220*/  F2I.FTZ.U32.TRUNC.NTZ R13, R12 ;  /* 0x0000000c000d7305 */ /* 0x000064000021f000 */
[----:B0-----:R-:W-:Y:S02]  /*0230*/  IMAD.MOV.U32 R12, RZ, RZ, RZ ;  /* 0x000000ffff0c7224 */ /* 0x001fe400078e00ff */
[----:B-1----:R-:W-:-:S04]  /*0240*/  IMAD R9, R9, R13, RZ ;  /* 0x0000000d09097224 */ /* 0x002fc800078e02ff */
[----:B------:R-:W-:Y:S01]  /*0250*/  IMAD.HI.U32 R2, R13, R9, R12 ;  /* 0x000000090d027227 */ /* 0x000fe200078e000c */
[----:B------:R-:W-:-:S05]  /*0260*/  IADD3 R9, PT, PT, R0, -R17, -R7 ;  /* 0x8000001100097210 */ /* 0x000fca0007ffe807 */
[----:B------:R-:W-:-:S05]  /*0270*/  IMAD.HI.U32 R2, R2, R9, RZ ;  /* 0x0000000902027227 */ /* 0x000fca00078e00ff */
[----:B------:R-:W-:-:S05]  /*0280*/  IADD3 R0, PT, PT, -R2, RZ, RZ ;  /* 0x000000ff02007210 */ /* 0x000fca0007ffe1ff */
[----:B------:R-:W-:-:S05]  /*0290*/  IMAD R9, R4, R0, R9 ;  /* 0x0000000004097224 */ /* 0x000fca00078e0209 */
[----:B------:R-:W-:-:S13]  /*02a0*/  ISETP.GE.U32.AND P0, PT, R9, R4, PT ;  /* 0x000000040900720c */ /* 0x000fda0003f06070 */
[----:B------:R-:W-:Y:S01]  /*02b0*/  @P0 IMAD.IADD R9, R9, 0x1, -R4 ;  /* 0x0000000109090824 */ /* 0x000fe200078e0a04 */
[----:B------:R-:W-:-:S04]  /*02c0*/  @P0 IADD3 R2, PT, PT, R2, 0x1, RZ ;  /* 0x0000000102020810 */ /* 0x000fc80007ffe0ff */
[----:B------:R-:W-:-:S13]  /*02d0*/  ISETP.GE.U32.AND P1, PT, R9, R4, PT ;  /* 0x000000040900720c */ /* 0x000fda0003f26070 */
[----:B------:R-:W-:Y:S01]  /*02e0*/  @P1 VIADD R2, R2, 0x1 ;  /* 0x0000000102021836 */ /* 0x000fe20000000000 */
[----:B------:R-:W-:-:S04]  /*02f0*/  @!P2 LOP3.LUT R2, RZ, R4, RZ, 0x33, !PT ;  /* 0x00000004ff02a212 */ /* 0x000fc800078e33ff */
[----:B------:R-:W-:Y:S02]  /*0300*/  IADD3 R7, PT, PT, R7, R2, RZ ;  /* 0x0000000207077210 */ /* 0x000fe40007ffe0ff */
[----:B------:R-:W-:Y:S02]  /*0310*/  IADD3 R2, PT, PT, R6, -0x1, R11 ;  /* 0xffffffff06027810 */ /* 0x000fe40007ffe00b */
[----:B------:R-:W-:-:S04]  /*0320*/  LOP3.LUT R0, R7, 0x1, RZ, 0xc0, !PT ;  /* 0x0000000107007812 */ /* 0x000fc800078ec0ff */
[----:B------:R-:W-:-:S13]  /*0330*/  ISETP.NE.U32.AND P0, PT, R0, 0x1, PT ;  /* 0x000000010000780c */ /* 0x000fda0003f05070 */
[----:B------:R-:W-:Y:S05]  /*0340*/  @!P0 BRA `(.L_x_158) ;  /* 0x0000000400648947 */ /* 0x000fea0003800000 */
[----:B------:R-:W0:Y:S01]  /*0350*/  LDC.64 R12, c[0x0][0x380] ;  /* 0x0000e000ff0c7b82 */ /* 0x000e220000000a00 */
[----:B------:R-:W-:Y:S01]  /*0360*/  ISETP.GE.AND P0, PT, R17, R10, PT ;  /* 0x0000000a1100720c */ /* 0x000fe20003f06270 */
[----:B------:R-:W-:Y:S01]  /*0370*/  BSSY.RECONVERGENT B2, `(.L_x_159) ;  /* 0x000004d000027945 */ /* 0x000fe20003800200 */
[----:B------:R-:W-:-:S05]  /*0380*/  IMAD.MOV.U32 R9, RZ, RZ, 0x7fffffff ;  /* 0x7fffffffff097424 */ /* 0x000fca00078e00ff */
[----:B------:R-:W1:Y:S06]  /*0390*/  LDC.64 R14, c[0x0][0x388] ;  /* 0x0000e200ff0e7b82 */ /* 0x000e6c0000000a00 */
[----:B0-----:R-:W-:Y:S01]  /*03a0*/  @!P0 IMAD.WIDE R10, R17, 0x4, R12 ;  /* 0x00000004110a8825 */ /* 0x001fe200078e020c */
[----:B------:R-:W-:-:S04]  /*03b0*/  MOV R12, 0x7fffffff ;  /* 0x7fffffff000c7802 */ /* 0x000fc80000000f00 */
[----:B------:R0:W-:Y:S01]  /*03c0*/  @!P0 CCTL.E.PF2 [R10+0x4] ;  /* 0x000000040a00898f */ /* 0x0001e20000800100 */
[----:B-1----:R-:W-:-:S05]  /*03d0*/  @!P0 IMAD.WIDE R14, R17, 0x4, R14 ;  /* 0x00000004110e8825 */ /* 0x002fca00078e020e */
[----:B------:R0:W-:Y:S01]  /*03e0*/  @!P0 CCTL.E.PF2 [R14+0x4] ;  /* 0x000000040e00898f */ /* 0x0001e20000800100 */
[----:B------:R-:W-:-:S13]  /*03f0*/  ISETP.GE.AND P0, PT, R3, R2, PT ;  /* 0x000000020300720c */ /* 0x000fda0003f06270 */
[----:B0-----:R-:W-:Y:S05]  /*0400*/  @!P0 BRA `(.L_x_160) ;  /* 0x00000004000c8947 */ /* 0x001fea0003800000 */
[----:B------:R-:W0:Y:S01]  /*0410*/  LDC.64 R20, c[0x0][0x388] ;  /* 0x0000e200ff147b82 */ /* 0x000e220000000a00 */
[----:B------:R-:W-:-:S05]  /*0420*/  VIADD R14, R3, 0x1 ;  /* 0x00000001030e7836 */ /* 0x000fca0000000000 */
[----:B------:R-:W-:Y:S02]  /*0430*/  VIADDMNMX R9, R14, -R6, RZ, !PT ;  /* 0x800000060e097246 */ /* 0x000fe400078001ff */
[----:B------:R-:W1:Y:S01]  /*0440*/  LDC.64 R10, c[0x0][0x380] ;  /* 0x0000e000ff0a7b82 */ /* 0x000e620000000a00 */
[----:B0-----:R-:W-:-:S04]  /*0450*/  IMAD.WIDE R18, R3, 0x4, R20 ;  /* 0x0000000403127825 */ /* 0x001fc800078e0214 */
[----:B------:R-:W-:Y:S01]  /*0460*/  IMAD.WIDE.U32 R20, R9, 0x4, R20 ;  /* 0x0000000409147825 */ /* 0x000fe200078e0014 */
[----:B------:R-:W2:Y:S04]  /*0470*/  LDG.E R13, desc[UR4][R18.64+0x4] ;  /* 0x00000404120d7981 */ /* 0x000ea8000c1e1900 */
[----:B------:R-:W2:Y:S01]  /*0480*/  LDG.E R0, desc[UR4][R20.64] ;  /* 0x0000000414007981 */ /* 0x000ea2000c1e1900 */
[----:B-1----:R-:W-:-:S05]  /*0490*/  IMAD.WIDE R10, R3, 0x4, R10 ;  /* 0x00000004030a7825 */ /* 0x002fca00078e020a */
[----:B------:R0:W5:Y:S01]  /*04a0*/  LDG.E R15, desc[UR4][R10.64+0x4] ;  /* 0x000004040a0f7981 */ /* 0x000162000c1e1900 */
[----:B------:R-:W-:Y:S01]  /*04b0*/  BSSY.RECONVERGENT B3, `(.L_x_161) ;  /* 0x000001b000037945 */ /* 0x000fe20003800200 */
[----:B------:R-:W-:Y:S02]  /*04c0*/  HFMA2 R12, -RZ, RZ, 0, 0 ;  /* 0x00000000ff0c7431 */ /* 0x000fe400000001ff */
[----:B------:R-:W-:Y:S02]  /*04d0*/  IMAD.IADD R14, R14, 0x1, -R5 ;  /* 0x000000010e0e7824 */ /* 0x000fe400078e0a05 */
[----:B--2---:R-:W-:-:S05]  /*04e0*/  FADD R0, R13, -R0 ;  /* 0x800000000d007221 */ /* 0x004fca0000000000 */
[----:B------:R-:W-:-:S13]  /*04f0*/  FSETP.NEU.AND P0, PT, R0, RZ, PT ;  /* 0x000000ff0000720b */ /* 0x000fda0003f0d000 */
[----:B0-----:R-:W-:Y:S05]  /*0500*/  @!P0 BRA `(.L_x_162) ;  /* 0x0000000000548947 */ /* 0x001fea0003800000 */
[----:B------:R-:W0:Y:S02]  /*0510*/  LDCU.64 UR6, c[0x0][0x380] ;  /* 0x00007000ff0677ac */ /* 0x000e240008000a00 */
[----:B0-----:R-:W-:-:S04]  /*0520*/  LEA R10, P0, R9, UR6, 0x2 ;  /* 0x00000006090a7c11 */ /* 0x001fc8000f8010ff */
[----:B------:R-:W-:-:S05]  /*0530*/  LEA.HI.X R11, R9, UR7, RZ, 0x2, P0 ;  /* 0x00000007090b7c11 */ /* 0x000fca00080f14ff */
[----:B------:R0:W5:Y:S01]  /*0540*/  LDG.E R12, desc[UR4][R10.64] ;  /* 0x000000040a0c7981 */ /* 0x000162000c1e1900 */
[----:B------:R-:W-:Y:S01]  /*0550*/  IADD3 R9, PT, PT, R0, 0x1800000, RZ ;  /* 0x0180000000097810 */ /* 0x000fe20007ffe0ff */
[----:B------:R-:W-:Y:S03]  /*0560*/  BSSY.RECONVERGENT B4, `(.L_x_163) ;  /* 0x000000b000047945 */ /* 0x000fe60003800200 */
[----:B------:R-:W-:-:S04]  /*0570*/  LOP3.LUT R9, R9, 0x7f800000, RZ, 0xc0, !PT ;  /* 0x7f80000009097812 */ /* 0x000fc800078ec0ff */
[----:B------:R-:W-:-:S13]  /*0580*/  ISETP.GT.U32.AND P0, PT, R9, 0x1ffffff, PT ;  /* 0x01ffffff0900780c */ /* 0x000fda0003f04070 */
[----:B0-----:R-:W-:Y:S05]  /*0590*/  @P0 BRA `(.L_x_164) ;  /* 0x00000000000c0947 */ /* 0x001fea0003800000 */
[----:B------:R-:W-:-:S07]  /*05a0*/  MOV R10, 0x5c0 ;  /* 0x000005c0000a7802 */ /* 0x000fce0000000f00 */
[----:B-----5:R-:W-:Y:S05]  /*05b0*/  CALL.REL.NOINC `($__internal_10_$__cuda_sm20_rcp_rn_f32_slowpath) ;  /* 0x0000000c00807944 */ /* 0x020fea0003c00000 */
[----:B------:R-:W-:Y:S05]  /*05c0*/  BRA `(.L_x_165) ;  /* 0x0000000000107947 */ /* 0x000fea0003800000 */
.L_x_164:
[----:B------:R-:W0:Y:S02]  /*05d0*/  MUFU.RCP R11, R0 ;  /* 0x00000000000b7308 */ /* 0x000e240000001000 */
[----:B0-----:R-:W-:-:S04]  /*05e0*/  FFMA R9, R0, R11, -1 ;  /* 0xbf80000000097423 */ /* 0x001fc8000000000b */
[----:B------:R-:W-:-:S04]  /*05f0*/  FADD.FTZ R10, -R9, -RZ ;  /* 0x800000ff090a7221 */ /* 0x000fc80000010100 */
[----:B------:R-:W-:-:S07]  /*0600*/  FFMA R11, R11, R10, R11 ;  /* 0x0000000a0b0b7223 */ /* 0x000fce000000000b */
.L_x_165:
[----:B------:R-:W-:Y:S05]  /*0610*/  BSYNC.RECONVERGENT B4 ;  /* 0x0000000000047941 */ /* 0x000fea0003800200 */
.L_x_163:
[----:B------:R-:W-:Y:S01]  /*0620*/  FFMA R0, -R0, R11, 2 ;  /* 0x4000000000007423 */ /* 0x000fe2000000010b */
[----:B-----5:R-:W-:-:S03]  /*0630*/  FADD R9, R15, -R12 ;  /* 0x8000000c0f097221 */ /* 0x020fc60000000000 */
[----:B------:R-:W-:-:S04]  /*0640*/  FFMA R0, R0, R11, RZ ;  /* 0x0000000b00007223 */ /* 0x000fc800000000ff */
[----:B------:R-:W-:-:S07]  /*0650*/  FMUL R12, R0, R9 ;  /* 0x00000009000c7220 */ /* 0x000fce0000400000 */
.L_x_162:
[----:B------:R-:W-:Y:S05]  /*0660*/  BSYNC.RECONVERGENT B3 ;  /* 0x0000000000037941 */ /* 0x000fea0003800200 */
.L_x_161:
[----:B------:R-:W0:Y:S01]  /*0670*/  LDC.64 R10, c[0x0][0x388] ;  /* 0x0000e200ff0a7b82 */ /* 0x000e220000000a00 */
[----:B------:R-:W-:-:S05]  /*0680*/  VIMNMX R19, PT, PT, RZ, R14, !PT ;  /* 0x0000000eff137248 */ /* 0x000fca0007fe0100 */
[----:B0-----:R-:W-:-:S05]  /*0690*/  IMAD.WIDE.U32 R10, R19, 0x4, R10 ;  /* 0x00000004130a7825 */ /* 0x001fca00078e000a */
[----:B------:R-:W2:Y:S01]  /*06a0*/  LDG.E R0, desc[UR4][R10.64] ;  /* 0x000000040a007981 */ /* 0x000ea2000c1e1900 */
[----:B------:R-:W-:Y:S02]  /*06b0*/  IMAD.MOV.U32 R9, RZ, RZ, RZ ;  /* 0x000000ffff097224 */ /* 0x000fe400078e00ff */
[----:B--2---:R-:W-:-:S05]  /*06c0*/  FADD R0, R13, -R0 ;  /* 0x800000000d007221 */ /* 0x004fca0000000000 */
[----:B------:R-:W-:-:S13]  /*06d0*/  FSETP.NEU.AND P0, PT, R0, RZ, PT ;  /* 0x000000ff0000720b */ /* 0x000fda0003f0d000 */
[----:B------:R-:W-:Y:S05]  /*06e0*/  @!P0 BRA `(.L_x_160) ;  /* 0x0000000000548947 */ /* 0x000fea0003800000 */
        /* <DEDUP_REMOVED lines=12> */
.L_x_167:
[----:B------:R-:W0:Y:S02]  /*07b0*/  MUFU.RCP R11, R0 ;  /* 0x00000000000b7308 */ /* 0x000e240000001000 */
[----:B0-----:R-:W-:-:S04]  /*07c0*/  FFMA R9, R0, R11, -1 ;  /* 0xbf80000000097423 */ /* 0x001fc8000000000b */
[----:B------:R-:W-:-:S04]  /*07d0*/  FADD.FTZ R10, -R9, -RZ ;  /* 0x800000ff090a7221 */ /* 0x000fc80000010100 */
[----:B------:R-:W-:-:S07]  /*07e0*/  FFMA R11, R11, R10, R11 ;  /* 0x0000000a0b0b7223 */ /* 0x000fce000000000b */
.L_x_168:
[----:B------:R-:W-:Y:S05]  /*07f0*/  BSYNC.RECONVERGENT B3 ;  /* 0x0000000000037941 */ /* 0x000fea0003800200 */
.L_x_166:
[----:B------:R-:W-:Y:S01]  /*0800*/  FFMA R0, -R0, R11, 2 ;  /* 0x4000000000007423 */ /* 0x000fe2000000010b */
[----:B-----5:R-:W-:-:S03]  /*0810*/  FADD R9, R15, -R14 ;  /* 0x8000000e0f097221 */ /* 0x020fc60000000000 */
[----:B------:R-:W-:-:S04]  /*0820*/  FFMA R0, R0, R11, RZ ;  /* 0x0000000b00007223 */ /* 0x000fc800000000ff */
[----:B------:R-:W-:-:S07]  /*0830*/  FMUL R9, R0, R9 ;  /* 0x0000000900097220 */ /* 0x000fce0000400000 */
.L_x_160:
[----:B------:R-:W-:Y:S05]  /*0840*/  BSYNC.RECONVERGENT B2 ;  /* 0x0000000000027941 */ /* 0x000fea0003800200 */
.L_x_159:
[----:B------:R-:W0:Y:S01]  /*0850*/  LDC.64 R10, c[0x0][0x3b0] ;  /* 0x0000ec00ff0a7b82 */ /* 0x000e220000000a00 */
[----:B------:R-:W1:Y:S07]  /*0860*/  LDCU UR6, c[0x0][0x390] ;  /* 0x00007200ff0677ac */ /* 0x000e6e0008000800 */
[----:B-----5:R-:W2:Y:S01]  /*0870*/  LDC.64 R14, c[0x0][0x3b8] ;  /* 0x0000ee00ff0e7b82 */ /* 0x020ea20000000a00 */
[----:B-1----:R-:W-:-:S04]  /*0880*/  IMAD R3, R8, UR6, R3 ;  /* 0x0000000608037c24 */ /* 0x002fc8000f8e0203 */
[----:B0-----:R-:W-:-:S05]  /*0890*/  IMAD.WIDE R10, R3, 0x4, R10 ;  /* 0x00000004030a7825 */ /* 0x001fca00078e020a */
[----:B------:R0:W-:Y:S01]  /*08a0*/  STG.E desc[UR4][R10.64], R9 ;  /* 0x000000090a007986 */ /* 0x0001e2000c101904 */
[----:B--2---:R-:W-:-:S04]  /*08b0*/  IMAD.WIDE R14, R3, 0x4, R14 ;  /* 0x00000004030e7825 */ /* 0x004fc800078e020e */
[----:B------:R-:W-:Y:S01]  /*08c0*/  IMAD.MOV.U32 R3, RZ, RZ, R17 ;  /* 0x000000ffff037224 */ /* 0x000fe200078e0011 */
[----:B------:R0:W-:Y:S06]  /*08d0*/  STG.E desc[UR4][R14.64], R12 ;  /* 0x0000000c0e007986 */ /* 0x0001ec000c101904 */
.L_x_158:
[----:B------:R-:W-:Y:S05]  /*08e0*/  BSYNC.RECONVERGENT B1 ;  /* 0x0000000000017941 */ /* 0x000fea0003800200 */
.L_x_157:
[----:B------:R-:W1:Y:S01]  /*08f0*/  LDC.64 R24, c[0x0][0x388] ;  /* 0x0000e200ff187b82 */ /* 0x000e620000000a00 */
[----:B------:R-:W-:Y:S01]  /*0900*/  ISETP.NE.AND P0, PT, R7, RZ, PT ;  /* 0x000000ff0700720c */ /* 0x000fe20003f05270 */
[----:B------:R-:W2:Y:S01]  /*0910*/  LDCU UR8, c[0x0][0x390] ;  /* 0x00007200ff0877ac */ /* 0x000ea20008000800 */
[----:B------:R-:W3:Y:S05]  /*0920*/  LDCU.64 UR6, c[0x0][0x380] ;  /* 0x00007000ff0677ac */ /* 0x000eea0008000a00 */
[----:B------:R-:W4:Y:S08]  /*0930*/  LDC.64 R22, c[0x0][0x380] ;  /* 0x0000e000ff167b82 */ /* 0x000f300000000a00 */
[----:B------:R-:W0:Y:S08]  /*0940*/  LDC.64 R20, c[0x0][0x388] ;  /* 0x0000e200ff147b82 */ /* 0x000e300000000a00 */
[----:B------:R-:W0:Y:S08]  /*0950*/  LDC.64 R18, c[0x0][0x3b0] ;  /* 0x0000ec00ff127b82 */ /* 0x000e300000000a00 */
[----:B------:R-:W0:Y:S01]  /*0960*/  LDC.64 R16, c[0x0][0x3b8] ;  /* 0x0000ee00ff107b82 */ /* 0x000e220000000a00 */
[----:B--23--:R-:W-:Y:S05]  /*0970*/  @!P0 EXIT ;  /* 0x000000000000894d */ /* 0x00cfea0003800000 */
.L_x_189:
[----:B0-----:R-:W0:Y:S01]  /*0980*/  LDC.64 R10, c[0x0][0x380] ;  /* 0x0000e000ff0a7b82 */ /* 0x001e220000000a00 */
[----:B-----5:R-:W-:Y:S01]  /*0990*/  IADD3 R27, PT, PT, R4, R3, RZ ;  /* 0x00000003041b7210 */ /* 0x020fe20007ffe0ff */
[----:B------:R-:W-:Y:S01]  /*09a0*/  BSSY.RECONVERGENT B1, `(.L_x_169) ;  /* 0x0000049000017945 */ /* 0x000fe20003800200 */
[----:B------:R-:W-:Y:S01]  /*09b0*/  IMAD.MOV.U32 R9, RZ, RZ, 0x7fffffff ;  /* 0x7fffffffff097424 */ /* 0x000fe200078e00ff */
[----:B------:R-:W-:Y:S02]  /*09c0*/  MOV R7, 0x7fffffff ;  /* 0x7fffffff00077802 */ /* 0x000fe40000000f00 */
[C---:B------:R-:W-:Y:S02]  /*09d0*/  ISETP.GE.AND P0, PT, R27.reuse, UR8, PT ;  /* 0x000000081b007c0c */ /* 0x040fe4000bf06270 */
[----:B--2---:R-:W2:Y:S11]  /*09e0*/  LDC.64 R12, c[0x0][0x388] ;  /* 0x0000e200ff0c7b82 */ /* 0x004eb60000000a00 */
[----:B0-----:R-:W-:-:S05]  /*09f0*/  @!P0 IMAD.WIDE R10, R27, 0x4, R10 ;  /* 0x000000041b0a8825 */ /* 0x001fca00078e020a */
[----:B------:R0:W-:Y:S01]  /*0a00*/  @!P0 CCTL.E.PF2 [R10+0x4] ;  /* 0x000000040a00898f */ /* 0x0001e20000800100 */
[----:B--2---:R-:W-:-:S05]  /*0a10*/  @!P0 IMAD.WIDE R12, R27, 0x4, R12 ;  /* 0x000000041b0c8825 */ /* 0x004fca00078e020c */
[----:B------:R0:W-:Y:S01]  /*0a20*/  @!P0 CCTL.E.PF2 [R12+0x4] ;  /* 0x000000040c00898f */ /* 0x0001e20000800100 */
[----:B------:R-:W-:-:S13]  /*0a30*/  ISETP.GE.AND P0, PT, R3, R2, PT ;  /* 0x000000020300720c */ /* 0x000fda0003f06270 */
[----:B0-----:R-:W-:Y:S05]  /*0a40*/  @!P0 BRA `(.L_x_170) ;  /* 0x0000000000f88947 */ /* 0x001fea0003800000 */
[C---:B------:R-:W-:Y:S02]  /*0a50*/  VIADD R14, R3.reuse, 0x1 ;  /* 0x00000001030e7836 */ /* 0x040fe40000000000 */
[----:B------:R-:W-:-:S03]  /*0a60*/  IMAD.WIDE R28, R3, 0x4, R20 ;  /* 0x00000004031c7825 */ /* 0x000fc600078e0214 */
[----:B------:R-:W-:Y:S02]  /*0a70*/  VIADDMNMX R9, R14, -R6, RZ, !PT ;  /* 0x800000060e097246 */ /* 0x000fe400078001ff */
[----:B------:R-:W2:Y:S03]  /*0a80*/  LDG.E R13, desc[UR4][R28.64+0x4] ;  /* 0x000004041c0d7981 */ /* 0x000ea6000c1e1900 */
[----:B------:R-:W-:-:S05]  /*0a90*/  IMAD.WIDE.U32 R30, R9, 0x4, R20 ;  /* 0x00000004091e7825 */ /* 0x000fca00078e0014 */
[----:B------:R-:W2:Y:S01]  /*0aa0*/  LDG.E R0, desc[UR4][R30.64] ;  /* 0x000000041e007981 */ /* 0x000ea2000c1e1900 */
[----:B----4-:R-:W-:-:S05]  /*0ab0*/  IMAD.WIDE R10, R3, 0x4, R22 ;  /* 0x00000004030a7825 */ /* 0x010fca00078e0216 */
[----:B------:R0:W5:Y:S01]  /*0ac0*/  LDG.E R12, desc[UR4][R10.64+0x4] ;  /* 0x000004040a0c7981 */ /* 0x000162000c1e1900 */
[----:B------:R-:W-:Y:S01]  /*0ad0*/  BSSY.RECONVERGENT B2, `(.L_x_171) ;  /* 0x000001a000027945 */ /* 0x000fe20003800200 */
[----:B------:R-:W-:Y:S02]  /*0ae0*/  HFMA2 R7, -RZ, RZ, 0, 0 ;  /* 0x00000000ff077431 */ /* 0x000fe400000001ff */
[----:B------:R-:W-:Y:S02]  /*0af0*/  IMAD.IADD R14, R14, 0x1, -R5 ;  /* 0x000000010e0e7824 */ /* 0x000fe400078e0a05 */
[----:B--2---:R-:W-:-:S05]  /*0b00*/  FADD R0, R13, -R0 ;  /* 0x800000000d007221 */ /* 0x004fca0000000000 */
[----:B------:R-:W-:-:S13]  /*0b10*/  FSETP.NEU.AND P0, PT, R0, RZ, PT ;  /* 0x000000ff0000720b */ /* 0x000fda0003f0d000 */
[----:B0-----:R-:W-:Y:S05]  /*0b20*/  @!P0 BRA `(.L_x_172) ;  /* 0x0000000000508947 */ /* 0x001fea0003800000 */
[----:B------:R-:W-:-:S04]  /*0b30*/  LEA R10, P0, R9, UR6, 0x2 ;  /* 0x00000006090a7c11 */ /* 0x000fc8000f8010ff */
        /* <DEDUP_REMOVED lines=8> */
[----:B-1---5:R-:W-:Y:S05]  /*0bc0*/  CALL.REL.NOINC `($__internal_10_$__cuda_sm20_rcp_rn_f32_slowpath) ;  /* 0x0000000400fc7944 */ /* 0x022fea0003c00000 */
[----:B------:R-:W-:Y:S05]  /*0bd0*/  BRA `(.L_x_175) ;  /* 0x0000000000107947 */ /* 0x000fea0003800000 */
.L_x_174:
[----:B------:R-:W0:Y:S02]  /*0be0*/  MUFU.RCP R11, R0 ;  /* 0x00000000000b7308 */ /* 0x000e240000001000 */
[----:B0-----:R-:W-:-:S04]  /*0bf0*/  FFMA R9, R0, R11, -1 ;  /* 0xbf80000000097423 */ /* 0x001fc8000000000b */
[----:B------:R-:W-:-:S04]  /*0c00*/  FADD.FTZ R10, -R9, -RZ ;  /* 0x800000ff090a7221 */ /* 0x000fc80000010100 */
[----:B------:R-:W-:-:S07]  /*0c10*/  FFMA R11, R11, R10, R11 ;  /* 0x0000000a0b0b7223 */ /* 0x000fce000000000b */
.L_x_175:
[----:B------:R-:W-:Y:S05]  /*0c20*/  BSYNC.RECONVERGENT B3 ;  /* 0x0000000000037941 */ /* 0x000fea0003800200 */
.L_x_173:
[----:B------:R-:W-:Y:S01]  /*0c30*/  FFMA R0, -R0, R11, 2 ;  /* 0x4000000000007423 */ /* 0x000fe2000000010b */
[----:B-----5:R-:W-:-:S03]  /*0c40*/  FADD R7, R12, -R7 ;  /* 0x800000070c077221 */ /* 0x020fc60000000000 */
[----:B------:R-:W-:-:S04]  /*0c50*/  FFMA R0, R0, R11, RZ ;  /* 0x0000000b00007223 */ /* 0x000fc800000000ff */
[----:B------:R-:W-:-:S07]  /*0c60*/  FMUL R7, R0, R7 ;  /* 0x0000000700077220 */ /* 0x000fce0000400000 */
.L_x_172:
[----:B------:R-:W-:Y:S05]  /*0c70*/  BSYNC.RECONVERGENT B2 ;  /* 0x0000000000027941 */ /* 0x000fea0003800200 */
.L_x_171:
[----:B------:R-:W-:-:S05]  /*0c80*/  VIMNMX R15, PT, PT, RZ, R14, !PT ;  /* 0x0000000eff0f7248 */ /* 0x000fca0007fe0100 */
[----:B-1----:R-:W-:-:S05]  /*0c90*/  IMAD.WIDE.U32 R10, R15, 0x4, R24 ;  /* 0x000000040f0a7825 */ /* 0x002fca00078e0018 */
[----:B------:R-:W2:Y:S01]  /*0ca0*/  LDG.E R0, desc[UR4][R10.64] ;  /* 0x000000040a007981 */ /* 0x000ea2000c1e1900 */
[----:B------:R-:W-:Y:S02]  /*0cb0*/  IMAD.MOV.U32 R9, RZ, RZ, RZ ;  /* 0x000000ffff097224 */ /* 0x000fe400078e00ff */
[----:B--2---:R-:W-:-:S05]  /*0cc0*/  FADD R0, R13, -R0 ;  /* 0x800000000d007221 */ /* 0x004fca0000000000 */
[----:B------:R-:W-:-:S13]  /*0cd0*/  FSETP.NEU.AND P0, PT, R0, RZ, PT ;  /* 0x000000ff0000720b */ /* 0x000fda0003f0d000 */
[----:B------:R-:W-:Y:S05]  /*0ce0*/  @!P0 BRA `(.L_x_170) ;  /* 0x0000000000508947 */ /* 0x000fea0003800000 */
        /* <DEDUP_REMOVED lines=11> */
.L_x_177:
[----:B------:R-:W0:Y:S02]  /*0da0*/  MUFU.RCP R11, R0 ;  /* 0x00000000000b7308 */ /* 0x000e240000001000 */
[----:B0-----:R-:W-:-:S04]  /*0db0*/  FFMA R9, R0, R11, -1 ;  /* 0xbf80000000097423 */ /* 0x001fc8000000000b */
[----:B------:R-:W-:-:S04]  /*0dc0*/  FADD.FTZ R10, -R9, -RZ ;  /* 0x800000ff090a7221 */ /* 0x000fc80000010100 */
[----:B------:R-:W-:-:S07]  /*0dd0*/  FFMA R11, R11, R10, R11 ;  /* 0x0000000a0b0b7223 */ /* 0x000fce000000000b */
.L_x_178:
[----:B------:R-:W-:Y:S05]  /*0de0*/  BSYNC.RECONVERGENT B2 ;  /* 0x0000000000027941 */ /* 0x000fea0003800200 */
.L_x_176:
[----:B------:R-:W-:Y:S01]  /*0df0*/  FFMA R0, -R0, R11, 2 ;  /* 0x4000000000007423 */ /* 0x000fe2000000010b */
[----:B-----5:R-:W-:-:S03]  /*0e00*/  FADD R13, R12, -R13 ;  /* 0x8000000d0c0d7221 */ /* 0x020fc60000000000 */
[----:B------:R-:W-:-:S04]  /*0e10*/  FFMA R0, R0, R11, RZ ;  /* 0x0000000b00007223 */ /* 0x000fc800000000ff */
[----:B------:R-:W-:-:S07]  /*0e20*/  FMUL R9, R0, R13 ;  /* 0x0000000d00097220 */ /* 0x000fce0000400000 */
.L_x_170:
[----:B------:R-:W-:Y:S05]  /*0e30*/  BSYNC.RECONVERGENT B1 ;  /* 0x0000000000017941 */ /* 0x000fea0003800200 */
.L_x_169:
[----:B------:R-:W0:Y:S01]  /*0e40*/  LDC.64 R28, c[0x0][0x380] ;  /* 0x0000e000ff1c7b82 */ /* 0x000e220000000a00 */
[----:B------:R-:W-:Y:S01]  /*0e50*/  IMAD R13, R8, UR8, R3 ;  /* 0x00000008080d7c24 */ /* 0x000fe2000f8e0203 */
[----:B------:R-:W-:Y:S01]  /*0e60*/  BSSY.RECONVERGENT B1, `(.L_x_179) ;  /* 0x000004e000017945 */ /* 0x000fe20003800200 */
[----:B------:R-:W-:Y:S01]  /*0e70*/  IMAD.IADD R3, R4, 0x1, R27 ;  /* 0x0000000104037824 */ /* 0x000fe200078e021b */
[----:B------:R-:W-:Y:S01]  /*0e80*/  MOV R31, 0x7fffffff ;  /* 0x7fffffff001f7802 */ /* 0x000fe20000000f00 */
[----:B------:R-:W-:-:S03]  /*0e90*/  IMAD.WIDE R14, R13, 0x4, R18 ;  /* 0x000000040d0e7825 */ /* 0x000fc600078e0212 */
[----:B------:R-:W2:Y:S01]  /*0ea0*/  LDC.64 R10, c[0x0][0x388] ;  /* 0x0000e200ff0a7b82 */ /* 0x000ea20000000a00 */
[----:B------:R-:W-:Y:S01]  /*0eb0*/  ISETP.GE.AND P0, PT, R3, UR8, PT ;  /* 0x0000000803007c0c */ /* 0x000fe2000bf06270 */
[----:B-----5:R-:W-:Y:S01]  /*0ec0*/  IMAD.WIDE R12, R13, 0x4, R16 ;  /* 0x000000040d0c7825 */ /* 0x020fe200078e0210 */
[----:B------:R3:W-:Y:S03]  /*0ed0*/  STG.E desc[UR4][R14.64], R9 ;  /* 0x000000090e007986 */ /* 0x0007e6000c101904 */
[----:B------:R-:W-:Y:S01]  /*0ee0*/  IMAD.MOV.U32 R26, RZ, RZ, 0x7fffffff ;  /* 0x7fffffffff1a7424 */ /* 0x000fe200078e00ff */
[----:B------:R3:W-:Y:S07]  /*0ef0*/  STG.E desc[UR4][R12.64], R7 ;  /* 0x000000070c007986 */ /* 0x0007ee000c101904 */
[----:B0-----:R-:W-:-:S05]  /*0f00*/  @!P0 IMAD.WIDE R28, R3, 0x4, R28 ;  /* 0x00000004031c8825 */ /* 0x001fca00078e021c */
[----:B------:R3:W-:Y:S01]  /*0f10*/  @!P0 CCTL.E.PF2 [R28+0x4] ;  /* 0x000000041c00898f */ /* 0x0007e20000800100 */
[----:B--2---:R-:W-:-:S05]  /*0f20*/  @!P0 IMAD.WIDE R10, R3, 0x4, R10 ;  /* 0x00000004030a8825 */ /* 0x004fca00078e020a */
[----:B------:R3:W-:Y:S01]  /*0f30*/  @!P0 CCTL.E.PF2 [R10+0x4] ;  /* 0x000000040a00898f */ /* 0x0007e20000800100 */
[----:B------:R-:W-:-:S13]  /*0f40*/  ISETP.GE.AND P0, PT, R27, R2, PT ;  /* 0x000000021b00720c */ /* 0x000fda0003f06270 */
[----:B---3--:R-:W-:Y:S05]  /*0f50*/  @!P0 BRA `(.L_x_180) ;  /* 0x0000000000f88947 */ /* 0x008fea0003800000 */
[C---:B------:R-:W-:Y:S01]  /*0f60*/  IADD3 R28, PT, PT, R27.reuse, 0x1, RZ ;  /* 0x000000011b1c7810 */ /* 0x040fe20007ffe0ff */
        /* <DEDUP_REMOVED lines=8> */
[----:B------:R-:W-:Y:S01]  /*0ff0*/  IMAD.MOV.U32 R26, RZ, RZ, RZ ;  /* 0x000000ffff1a7224 */ /* 0x000fe200078e00ff */
[----:B------:R-:W-:Y:S01]  /*1000*/  IADD3 R28, PT, PT, -R5, R28, RZ ;  /* 0x0000001c051c7210 */ /* 0x000fe20007ffe1ff */
[----:B--2---:R-:W-:-:S05]  /*1010*/  FADD R0, R7, -R0 ;  /* 0x8000000007007221 */ /* 0x004fca0000000000 */
[----:B------:R-:W-:-:S13]  /*1020*/  FSETP.NEU.AND P0, PT, R0, RZ, PT ;  /* 0x000000ff0000720b */ /* 0x000fda0003f0d000 */
[----:B0-----:R-:W-:Y:S05]  /*1030*/  @!P0 BRA `(.L_x_182) ;  /* 0x0000000000508947 */ /* 0x001fea0003800000 */
[----:B------:R-:W-:-:S04]  /*1040*/  LEA R10, P0, R9, UR6, 0x2 ;  /* 0x00000006090a7c11 */ /* 0x000fc8000f8010ff */
[----:B------:R-:W-:-:S05]  /*1050*/  LEA.HI.X R11, R9, UR7, RZ, 0x2, P0 ;  /* 0x00000007090b7c11 */ /* 0x000fca00080f14ff */
[----:B------:R0:W5:Y:S01]  /*1060*/  LDG.E R26, desc[UR4][R10.64] ;  /* 0x000000040a1a7981 */ /* 0x000162000c1e1900 */
[----:B------:R-:W-:Y:S01]  /*1070*/  VIADD R9, R0, 0x1800000 ;  /* 0x0180000000097836 */ /* 0x000fe20000000000 */
[----:B------:R-:W-:Y:S04]  /*1080*/  BSSY.RECONVERGENT B3, `(.L_x_183) ;  /* 0x000000b000037945 */ /* 0x000fe80003800200 */
[----:B------:R-:W-:-:S04]  /*1090*/  LOP3.LUT R9, R9, 0x7f800000, RZ, 0xc0, !PT ;  /* 0x7f80000009097812 */ /* 0x000fc800078ec0ff */
[----:B------:R-:W-:-:S13]  /*10a0*/  ISETP.GT.U32.AND P0, PT, R9, 0x1ffffff, PT ;  /* 0x01ffffff0900780c */ /* 0x000fda0003f04070 */
[----:B0-----:R-:W-:Y:S05]  /*10b0*/  @P0 BRA `(.L_x_184) ;  /* 0x00000000000c0947 */ /* 0x001fea0003800000 */
[----:B------:R-:W-:-:S07]  /*10c0*/  MOV R10, 0x10e0 ;  /* 0x000010e0000a7802 */ /* 0x000fce0000000f00 */
[----:B-1---5:R-:W-:Y:S05]  /*10d0*/  CALL.REL.NOINC `($__internal_10_$__cuda_sm20_rcp_rn_f32_slowpath) ;  /* 0x0000000000b87944 */ /* 0x022fea0003c00000 */
[----:B------:R-:W-:Y:S05]  /*10e0*/  BRA `(.L_x_185) ;  /* 0x0000000000107947 */ /* 0x000fea0003800000 */
.L_x_184:
[----:B------:R-:W0:Y:S02]  /*10f0*/  MUFU.RCP R11, R0 ;  /* 0x00000000000b7308 */ /* 0x000e240000001000 */
[----:B0-----:R-:W-:-:S04]  /*1100*/  FFMA R9, R0, R11, -1 ;  /* 0xbf80000000097423 */ /* 0x001fc8000000000b */
[----:B------:R-:W-:-:S04]  /*1110*/  FADD.FTZ R10, -R9, -RZ ;  /* 0x800000ff090a7221 */ /* 0x000fc80000010100 */
[----:B------:R-:W-:-:S07]  /*1120*/  FFMA R11, R11, R10, R11 ;  /* 0x0000000a0b0b7223 */ /* 0x000fce000000000b */
.L_x_185:
[----:B------:R-:W-:Y:S05]  /*1130*/  BSYNC.RECONVERGENT B3 ;  /* 0x0000000000037941 */ /* 0x000fea0003800200 */
.L_x_183:
[----:B------:R-:W-:Y:S01]  /*1140*/  FFMA R0, -R0, R11, 2 ;  /* 0x4000000000007423 */ /* 0x000fe2000000010b */
[----:B-----5:R-:W-:-:S03]  /*1150*/  FADD R9, R27, -R26 ;  /* 0x8000001a1b097221 */ /* 0x020fc60000000000 */
[----:B------:R-:W-:-:S04]  /*1160*/  FFMA R0, R0, R11, RZ ;  /* 0x0000000b00007223 */ /* 0x000fc800000000ff */
[----:B------:R-:W-:-:S07]  /*1170*/  FMUL R26, R0, R9 ;  /* 0x00000009001a7220 */ /* 0x000fce0000400000 */
.L_x_182:
[----:B------:R-:W-:Y:S05]  /*1180*/  BSYNC.RECONVERGENT B2 ;  /* 0x0000000000027941 */ /* 0x000fea0003800200 */
.L_x_181:
[----:B------:R-:W-:-:S05]  /*1190*/  VIMNMX R9, PT, PT, RZ, R28, !PT ;  /* 0x0000001cff097248 */ /* 0x000fca0007fe0100 */
[----:B-1----:R-:W-:-:S05]  /*11a0*/  IMAD.WIDE.U32 R10, R9, 0x4, R24 ;  /* 0x00000004090a7825 */ /* 0x002fca00078e0018 */
[----:B------:R-:W2:Y:S01]  /*11b0*/  LDG.E R0, desc[UR4][R10.64] ;  /* 0x000000040a007981 */ /* 0x000ea2000c1e1900 */
[----:B------:R-:W-:Y:S02]  /*11c0*/  HFMA2 R31, -RZ, RZ, 0, 0 ;  /* 0x00000000ff1f7431 */ /* 0x000fe400000001ff */
[----:B--2---:R-:W-:-:S05]  /*11d0*/  FADD R0, R7, -R0 ;  /* 0x8000000007007221 */ /* 0x004fca0000000000 */
[----:B------:R-:W-:-:S13]  /*11e0*/  FSETP.NEU.AND P0, PT, R0, RZ, PT ;  /* 0x000000ff0000720b */ /* 0x000fda0003f0d000 */
[----:B------:R-:W-:Y:S05]  /*11f0*/  @!P0 BRA `(.L_x_180) ;  /* 0x0000000000508947 */ /* 0x000fea0003800000 */
        /* <DEDUP_REMOVED lines=9> */
[----:B-----5:R-:W-:Y:S05]  /*1290*/  CALL.REL.NOINC `($__internal_10_$__cuda_sm20_rcp_rn_f32_slowpath) ;  /* 0x0000000000487944 */ /* 0x020fea0003c00000 */
[----:B------:R-:W-:Y:S05]  /*12a0*/  BRA `(.L_x_188) ;  /* 0x0000000000107947 */ /* 0x000fea0003800000 */
.L_x_187:
[----:B------:R-:W0:Y:S02]  /*12b0*/  MUFU.RCP R11, R0 ;  /* 0x00000000000b7308 */ /* 0x000e240000001000 */
[----:B0-----:R-:W-:-:S04]  /*12c0*/  FFMA R7, R0, R11, -1 ;  /* 0xbf80000000077423 */ /* 0x001fc8000000000b */
[----:B------:R-:W-:-:S04]  /*12d0*/  FADD.FTZ R10, -R7, -RZ ;  /* 0x800000ff070a7221 */ /* 0x000fc80000010100 */
[----:B------:R-:W-:-:S07]  /*12e0*/  FFMA R11, R11, R10, R11 ;  /* 0x0000000a0b0b7223 */ /* 0x000fce000000000b */
.L_x_188:
[----:B------:R-:W-:Y:S05]  /*12f0*/  BSYNC.RECONVERGENT B2 ;  /* 0x0000000000027941 */ /* 0x000fea0003800200 */
.L_x_186:
[----:B------:R-:W-:Y:S01]  /*1300*/  FFMA R0, -R0, R11, 2 ;  /* 0x4000000000007423 */ /* 0x000fe2000000010b */
[----:B-----5:R-:W-:-:S03]  /*1310*/  FADD R27, R27, -R28 ;  /* 0x8000001c1b1b7221 */ /* 0x020fc60000000000 */
[----:B------:R-:W-:-:S04]  /*1320*/  FFMA R0, R0, R11, RZ ;  /* 0x0000000b00007223 */ /* 0x000fc800000000ff */
[----:B------:R-:W-:-:S07]  /*1330*/  FMUL R31, R0, R27 ;  /* 0x0000001b001f7220 */ /* 0x000fce0000400000 */
.L_x_180:
[----:B------:R-:W-:Y:S05]  /*1340*/  BSYNC.RECONVERGENT B1 ;  /* 0x0000000000017941 */ /* 0x000fea0003800200 */
.L_x_179:
[----:B------:R-:W-:Y:S01]  /*1350*/  IMAD.WIDE R14, R4, 0x4, R14 ;  /* 0x00000004040e7825 */ /* 0x000fe200078e020e */
[----:B------:R-:W-:-:S03]  /*1360*/  ISETP.GE.AND P0, PT, R3, UR8, PT ;  /* 0x0000000803007c0c */ /* 0x000fc6000bf06270 */
[----:B------:R-:W-:Y:S01]  /*1370*/  IMAD.WIDE R12, R4, 0x4, R12 ;  /* 0x00000004040c7825 */ /* 0x000fe200078e020c */
[----:B------:R2:W-:Y:S04]  /*1380*/  STG.E desc[UR4][R14.64], R31 ;  /* 0x0000001f0e007986 */ /* 0x0005e8000c101904 */
[----:B------:R2:W-:Y:S05]  /*1390*/  STG.E desc[UR4][R12.64], R26 ;  /* 0x0000001a0c007986 */ /* 0x0005ea000c101904 */
[----:B------:R-:W-:Y:S05]  /*13a0*/  @!P0 BRA `(.L_x_189) ;  /* 0xfffffff400748947 */ /* 0x000fea000383ffff */
[----:B------:R-:W-:Y:S05]  /*13b0*/  EXIT ;  /* 0x000000000000794d */ /* 0x000fea0003800000 */
        .weak           $__internal_10_$__cuda_sm20_rcp_rn_f32_slowpath
        .type           $__internal_10_$__cuda_sm20_rcp_rn_f32_slowpath,@function
        .size           $__internal_10_$__cuda_sm20_rcp_rn_f32_slowpath,(.L_x_205 - $__internal_10_$__cuda_sm20_rcp_rn_f32_slowpath)
$__internal_10_$__cuda_sm20_rcp_rn_f32_slowpath:
        /* <DEDUP_REMOVED lines=15> */
.L_x_191:
[----:B------:R-:W-:-:S05]  /*14b0*/  VIADD R11, R9, 0xffffff03 ;  /* 0xffffff03090b7836 */ /* 0x000fca0000000000 */
[----:B------:R-:W-:-:S13]  /*14c0*/  ISETP.GT.U32.AND P0, PT, R11, 0x1, PT ;  /* 0x000000010b00780c */ /* 0x000fda0003f04070 */
[----:B------:R-:W-:Y:S05]  /*14d0*/  @P0 BRA `(.L_x_193) ;  /* 0x0000000000780947 */ /* 0x000fea0003800000 */
[----:B------:R-:W-:-:S04]  /*14e0*/  LOP3.LUT R34, R0, 0x7fffff, RZ, 0xc0, !PT ;  /* 0x007fffff00227812 */ /* 0x000fc800078ec0ff */
[----:B------:R-:W-:-:S04]  /*14f0*/  LOP3.LUT R34, R34, 0x3f800000, RZ, 0xfc, !PT ;  /* 0x3f80000022227812 */ /* 0x000fc800078efcff */
[----:B------:R-:W0:Y:S02]  /*1500*/  MUFU.RCP R31, R34 ;  /* 0x00000022001f7308 */ /* 0x000e240000001000 */
[----:B0-----:R-:W-:-:S04]  /*1510*/  FFMA R32, R34, R31, -1 ;  /* 0xbf80000022207423 */ /* 0x001fc8000000001f */
[----:B------:R-:W-:-:S04]  /*1520*/  FADD.FTZ R32, -R32, -RZ ;  /* 0x800000ff20207221 */ /* 0x000fc80000010100 */
[CCC-:B------:R-:W-:Y:S01]  /*1530*/  FFMA.RM R30, R31.reuse, R32.reuse, R31.reuse ;  /* 0x000000201f1e7223 */ /* 0x1c0fe2000000401f */
[----:B------:R-:W-:Y:S01]  /*1540*/  FFMA.RP R31, R31, R32, R31 ;  /* 0x000000201f1f7223 */ /* 0x000fe2000000801f */
[----:B------:R-:W-:-:S03]  /*1550*/  MOV R32, 0x3 ;  /* 0x0000000300207802 */ /* 0x000fc60000000f00 */
[C---:B------:R-:W-:Y:S02]  /*1560*/  LOP3.LUT R29, R30.reuse, 0x7fffff, RZ, 0xc0, !PT ;  /* 0x007fffff1e1d7812 */ /* 0x040fe400078ec0ff */
[----:B------:R-:W-:Y:S02]  /*1570*/  FSETP.NEU.FTZ.AND P0, PT, R30, R31, PT ;  /* 0x0000001f1e00720b */ /* 0x000fe40003f1d000 */
[----:B------:R-:W-:Y:S02]  /*1580*/  SHF.L.U32 R32, R32, R11, RZ ;  /* 0x0000000b20207219 */ /* 0x000fe400000006ff */
[----:B------:R-:W-:Y:S02]  /*1590*/  LOP3.LUT R29, R29, 0x800000, RZ, 0xfc, !PT ;  /* 0x008000001d1d7812 */ /* 0x000fe400078efcff */
[----:B------:R-:W-:Y:S02]  /*15a0*/  SEL R30, RZ, 0xffffffff, !P0 ;  /* 0xffffffffff1e7807 */ /* 0x000fe40004000000 */
[----:B------:R-:W-:-:S02]  /*15b0*/  LOP3.LUT R32, R32, R29, RZ, 0xc0, !PT ;  /* 0x0000001d20207212 */ /* 0x000fc400078ec0ff */
[----:B------:R-:W-:Y:S02]  /*15c0*/  IADD3 R30, PT, PT, -R30, RZ, RZ ;  /* 0x000000ff1e1e7210 */ /* 0x000fe40007ffe1ff */
[-C--:B------:R-:W-:Y:S02]  /*15d0*/  SHF.R.U32.HI R32, RZ, R11.reuse, R32 ;  /* 0x0000000bff207219 */ /* 0x080fe40000011620 */
[----:B------:R-:W-:Y:S02]  /*15e0*/  LOP3.LUT P1, RZ, R30, R11, R29, 0xf8, !PT ;  /* 0x0000000b1eff7212 */ /* 0x000fe4000782f81d */
[C---:B------:R-:W-:Y:S02]  /*15f0*/  LOP3.LUT P0, RZ, R32.reuse, 0x1, RZ, 0xc0, !PT ;  /* 0x0000000120ff7812 */ /* 0x040fe4000780c0ff */
[----:B------:R-:W-:Y:S02]  /*1600*/  LOP3.LUT P2, RZ, R32, 0x2, RZ, 0xc0, !PT ;  /* 0x0000000220ff7812 */ /* 0x000fe4000784c0ff */
[----:B------:R-:W-:-:S02]  /*1610*/  IADD3 R30, PT, PT, R9, -0xfc, RZ ;  /* 0xffffff04091e7810 */ /* 0x000fc40007ffe0ff */
[----:B------:R-:W-:Y:S02]  /*1620*/  PLOP3.LUT P0, PT, P0, P1, P2, 0xe0, 0x0 ;  /* 0x000000000000781c */ /* 0x000fe40000703c20 */
[----:B------:R-:W-:Y:S02]  /*1630*/  LOP3.LUT P1, RZ, R0, 0x7fffff, RZ, 0xc0, !PT ;  /* 0x007fffff00ff7812 */ /* 0x000fe4000782c0ff */
[----:B------:R-:W-:-:S05]  /*1640*/  SEL R11, RZ, 0x1, !P0 ;  /* 0x00000001ff0b7807 */ /* 0x000fca0004000000 */
[----:B------:R-:W-:-:S05]  /*1650*/  IMAD.MOV R11, RZ, RZ, -R11 ;  /* 0x000000ffff0b7224 */ /* 0x000fca00078e0a0b */
[----:B------:R-:W-:Y:S02]  /*1660*/  ISETP.GE.AND P0, PT, R11, RZ, PT ;  /* 0x000000ff0b00720c */ /* 0x000fe40003f06270 */
[----:B------:R-:W-:-:S11]  /*1670*/  SHF.R.U32.HI R11, RZ, R30, R29 ;  /* 0x0000001eff0b7219 */ /* 0x000fd6000001161d */
[----:B------:R-:W-:-:S05]  /*1680*/  @!P0 IADD3 R11, PT, PT, R11, 0x1, RZ ;  /* 0x000000010b0b8810 */ /* 0x000fca0007ffe0ff */
[----:B------:R-:W-:-:S05]  /*1690*/  @!P1 IMAD.SHL.U32 R11, R11, 0x2, RZ ;  /* 0x000000020b0b9824 */ /* 0x000fca00078e00ff */
[----:B------:R-:W-:Y:S01]  /*16a0*/  LOP3.LUT R11, R11, 0x80000000, R0, 0xf8, !PT ;  /* 0x800000000b0b7812 */ /* 0x000fe200078ef800 */
[----:B------:R-:W-:Y:S06]  /*16b0*/  BRA `(.L_x_192) ;  /* 0x0000000000047947 */ /* 0x000fec0003800000 */
.L_x_193:
[----:B------:R0:W1:Y:S02]  /*16c0*/  MUFU.RCP R11, R0 ;  /* 0x00000000000b7308 */ /* 0x0000640000001000 */
.L_x_192:
[----:B------:R-:W-:Y:S05]  /*16d0*/  BSYNC.RECONVERGENT B0 ;  /* 0x0000000000007941 */ /* 0x000fea0003800200 */
.L_x_190:
[----:B------:R-:W-:Y:S01]  /*16e0*/  HFMA2 R31, -RZ, RZ, 0, 0 ;  /* 0x00000000ff1f7431 */ /* 0x000fe200000001ff */
[----:B------:R-:W-:-:S04]  /*16f0*/  MOV R30, R10 ;  /* 0x0000000a001e7202 */ /* 0x000fc80000000f00 */
[----:B01----:R-:W-:Y:S05]  /*1700*/  RET.REL.NODEC R30 `(buff_averages_batch_prefix_f32) ;  /* 0xffffffe81e3c7950 */ /* 0x003fea0003c3ffff */
.L_x_194:
        /* <DEDUP_REMOVED lines=15> */
.L_x_205:


//--------------------- .nv.shared.reserved.0     --------------------------
	.section	.nv.shared.reserved.0,"aw",@nobits
	.weak		__nv_reservedSMEM_offset_0_alias
	.size		__nv_reservedSMEM_offset_0_alias, 0, 64
	.other		__nv_reservedSMEM_offset_0_alias,@"STO_CUDA_RESERVED_SHARED STV_DEFAULT"
__nv_reservedSMEM_offset_0_alias:
	.zero		0
	.zero		64


//--------------------- .nv.constant0.buff_averages_many_series_one_param_exp2_f32 --------------------------
	.section	.nv.constant0.buff_averages_many_series_one_param_exp2_f32,"a",@progbits
	.sectionflags	@""
	.align	4
.nv.constant0.buff_averages_many_series_one_param_exp2_f32:
	.zero		968


//--------------------- .nv.constant0.buff_averages_batch_prefix_exp2_f32 --------------------------
	.section	.nv.constant0.buff_averages_batch_prefix_exp2_f32,"a",@progbits
	.sectionflags	@""
	.align	4
.nv.constant0.buff_averages_batch_prefix_exp2_f32:
	.zero		976


//--------------------- .nv.constant0.buff_averages_many_series_one_param_tiled2d_f32_sx128_ty2 --------------------------
	.section	.nv.constant0.buff_averages_many_series_one_param_tiled2d_f32_sx128_ty2,"a",@progbits
	.sectionflags	@""
	.align	4
.nv.constant0.buff_averages_many_series_one_param_tiled2d_f32_sx128_ty2:
	.zero		952


//--------------------- .nv.constant0.buff_averages_many_series_one_param_tiled2d_f32_sx128_ty1 --------------------------
	.section	.nv.constant0.buff_averages_many_series_one_param_tiled2d_f32_sx128_ty1,"a",@progbits
	.sectionflags	@""
	.align	4
.nv.constant0.buff_averages_many_series_one_param_tiled2d_f32_sx128_ty1:
	.zero		952


//--------------------- .nv.constant0.buff_averages_many_series_one_param_tiled2d_f32_tx128_ty4 --------------------------
	.section	.nv.constant0.buff_averages_many_series_one_param_tiled2d_f32_tx128_ty4,"a",@progbits
	.sectionflags	@""
	.align	4
.nv.constant0.buff_averages_many_series_one_param_tiled2d_f32_tx128_ty4:
	.zero		952


//--------------------- .nv.constant0.buff_averages_many_series_one_param_tiled2d_f32_tx128_ty2 --------------------------
	.section	.nv.constant0.buff_averages_many_series_one_param_tiled2d_f32_tx128_ty2,"a",@progbits
	.sectionflags	@""
	.align	4
.nv.constant0.buff_averages_many_series_one_param_tiled2d_f32_tx128_ty2:
	.zero		952


//--------------------- .nv.constant0.buff_averages_many_series_one_param_f32 --------------------------
	.section	.nv.constant0.buff_averages_many_series_one_param_f32,"a",@progbits
	.sectionflags	@""
	.align	4
.nv.constant0.buff_averages_many_series_one_param_f32:
	.zero		952


//--------------------- .nv.constant0.buff_averages_batch_prefix_tiled_f32_tile512 --------------------------
	.section	.nv.constant0.buff_averages_batch_prefix_tiled_f32_tile512,"a",@progbits
	.sectionflags	@""
	.align	4
.nv.constant0.buff_averages_batch_prefix_tiled_f32_tile512:
	.zero		960


//--------------------- .nv.constant0.buff_averages_batch_prefix_tiled_f32_tile256 --------------------------
	.section	.nv.constant0.buff_averages_batch_prefix_tiled_f32_tile256,"a",@progbits
	.sectionflags	@""
	.align	4
.nv.constant0.buff_averages_batch_prefix_tiled_f32_tile256:
	.zero		960


//--------------------- .nv.constant0.buff_averages_batch_prefix_tiled_f32_tile128 --------------------------
	.section	.nv.constant0.buff_averages_batch_prefix_tiled_f32_tile128,"a",@progbits
	.sectionflags	@""
	.align	4
.nv.constant0.buff_averages_batch_prefix_tiled_f32_tile128:
	.zero		960


//--------------------- .nv.constant0.buff_averages_batch_prefix_f32 --------------------------
	.section	.nv.constant0.buff_averages_batch_prefix_f32,"a",@progbits
	.sectionflags	@""
	.align	4
.nv.constant0.buff_averages_batch_prefix_f32:
	.zero		960


//--------------------- SYMBOLS --------------------------

	.type		.nv.reservedSmem.offset0,@object
	.size		.nv.reservedSmem.offset0,0x4
